	.headerflags	@"EF_CUDA_TEXMODE_UNIFIED EF_CUDA_64BIT_ADDRESS EF_CUDA_SM80 EF_CUDA_VIRTUAL_SM(EF_CUDA_SM80)"
	.elftype	@"ET_EXEC"


//--------------------- .nv.info                  --------------------------
	.section	.nv.info,"",@"SHT_CUDA_INFO"
	.align	4


	//----- nvinfo : EIATTR_REGCOUNT
	.align		4
        /*0000*/ 	.byte	0x04, 0x2f
        /*0002*/ 	.short	(.L_1 - .L_0)
	.align		4
.L_0:
        /*0004*/ 	.word	index@(matmul_kernel_01234567891011)
        /*0008*/ 	.word	0x000000fe


	//----- nvinfo : EIATTR_MAX_STACK_SIZE
	.align		4
.L_1:
        /*000c*/ 	.byte	0x04, 0x23
        /*000e*/ 	.short	(.L_3 - .L_2)
	.align		4
.L_2:
        /*0010*/ 	.word	index@(matmul_kernel_01234567891011)
        /*0014*/ 	.word	0x00000000


	//----- nvinfo : EIATTR_MIN_STACK_SIZE
	.align		4
.L_3:
        /*0018*/ 	.byte	0x04, 0x12
        /*001a*/ 	.short	(.L_5 - .L_4)
	.align		4
.L_4:
        /*001c*/ 	.word	index@(matmul_kernel_01234567891011)
        /*0020*/ 	.word	0x00000000


	//----- nvinfo : EIATTR_FRAME_SIZE
	.align		4
.L_5:
        /*0024*/ 	.byte	0x04, 0x11
        /*0026*/ 	.short	(.L_7 - .L_6)
	.align		4
.L_6:
        /*0028*/ 	.word	index@(matmul_kernel_01234567891011)
        /*002c*/ 	.word	0x00000000
.L_7:


//--------------------- .nv.info.matmul_kernel_01234567891011 --------------------------
	.section	.nv.info.matmul_kernel_01234567891011,"",@"SHT_CUDA_INFO"
	.align	4


	//----- nvinfo : EIATTR_CUDA_API_VERSION
	.align		4
        /*0000*/ 	.byte	0x04, 0x37
        /*0002*/ 	.short	(.L_9 - .L_8)
.L_8:
        /*0004*/ 	.word	0x00000079


	//----- nvinfo : EIATTR_SW2861232_WAR
	.align		4
.L_9:
        /*0008*/ 	.byte	0x01, 0x35
	.zero		2


	//----- nvinfo : EIATTR_PARAM_CBANK
	.align		4
        /*000c*/ 	.byte	0x04, 0x0a
        /*000e*/ 	.short	(.L_11 - .L_10)
	.align		4
.L_10:
        /*0010*/ 	.word	index@(.nv.constant0.matmul_kernel_01234567891011)
        /*0014*/ 	.short	0x0160
        /*0016*/ 	.short	0x003c


	//----- nvinfo : EIATTR_CBANK_PARAM_SIZE
	.align		4
.L_11:
        /*0018*/ 	.byte	0x03, 0x19
        /*001a*/ 	.short	0x003c


	//----- nvinfo : EIATTR_KPARAM_INFO
	.align		4
        /*001c*/ 	.byte	0x04, 0x17
        /*001e*/ 	.short	(.L_13 - .L_12)
.L_12:
        /*0020*/ 	.word	0x00000000
        /*0024*/ 	.short	0x000b
        /*0026*/ 	.short	0x0038
        /*0028*/ 	.byte	0x00, 0xf0, 0x11, 0x00


	//----- nvinfo : EIATTR_KPARAM_INFO
	.align		4
.L_13:
        /*002c*/ 	.byte	0x04, 0x17
        /*002e*/ 	.short	(.L_15 - .L_14)
.L_14:
        /*0030*/ 	.word	0x00000000
        /*0034*/ 	.short	0x000a
        /*0036*/ 	.short	0x0034
        /*0038*/ 	.byte	0x00, 0xf0, 0x11, 0x00


	//----- nvinfo : EIATTR_KPARAM_INFO
	.align		4
.L_15:
        /*003c*/ 	.byte	0x04, 0x17
        /*003e*/ 	.short	(.L_17 - .L_16)
.L_16:
        /*0040*/ 	.word	0x00000000
        /*0044*/ 	.short	0x0009
        /*0046*/ 	.short	0x0030
        /*0048*/ 	.byte	0x00, 0xf0, 0x11, 0x00


	//----- nvinfo : EIATTR_KPARAM_INFO
	.align		4
.L_17:
        /*004c*/ 	.byte	0x04, 0x17
        /*004e*/ 	.short	(.L_19 - .L_18)
.L_18:
        /*0050*/ 	.word	0x00000000
        /*0054*/ 	.short	0x0008
        /*0056*/ 	.short	0x002c
        /*0058*/ 	.byte	0x00, 0xf0, 0x11, 0x00


	//----- nvinfo : EIATTR_KPARAM_INFO
	.align		4
.L_19:
        /*005c*/ 	.byte	0x04, 0x17
        /*005e*/ 	.short	(.L_21 - .L_20)
.L_20:
        /*0060*/ 	.word	0x00000000
        /*0064*/ 	.short	0x0007
        /*0066*/ 	.short	0x0028
        /*0068*/ 	.byte	0x00, 0xf0, 0x11, 0x00


	//----- nvinfo : EIATTR_KPARAM_INFO
	.align		4
.L_21:
        /*006c*/ 	.byte	0x04, 0x17
        /*006e*/ 	.short	(.L_23 - .L_22)
.L_22:
        /*0070*/ 	.word	0x00000000
        /*0074*/ 	.short	0x0006
        /*0076*/ 	.short	0x0024
        /*0078*/ 	.byte	0x00, 0xf0, 0x11, 0x00


	//----- nvinfo : EIATTR_KPARAM_INFO
	.align		4
.L_23:
        /*007c*/ 	.byte	0x04, 0x17
        /*007e*/ 	.short	(.L_25 - .L_24)
.L_24:
        /*0080*/ 	.word	0x00000000
        /*0084*/ 	.short	0x0005
        /*0086*/ 	.short	0x0020
        /*0088*/ 	.byte	0x00, 0xf0, 0x11, 0x00


	//----- nvinfo : EIATTR_KPARAM_INFO
	.align		4
.L_25:
        /*008c*/ 	.byte	0x04, 0x17
        /*008e*/ 	.short	(.L_27 - .L_26)
.L_26:
        /*0090*/ 	.word	0x00000000
        /*0094*/ 	.short	0x0004
        /*0096*/ 	.short	0x001c
        /*0098*/ 	.byte	0x00, 0xf0, 0x11, 0x00


	//----- nvinfo : EIATTR_KPARAM_INFO
	.align		4
.L_27:
        /*009c*/ 	.byte	0x04, 0x17
        /*009e*/ 	.short	(.L_29 - .L_28)
.L_28:
        /*00a0*/ 	.word	0x00000000
        /*00a4*/ 	.short	0x0003
        /*00a6*/ 	.short	0x0018
        /*00a8*/ 	.byte	0x00, 0xf0, 0x11, 0x00


	//----- nvinfo : EIATTR_KPARAM_INFO
	.align		4
.L_29:
        /*00ac*/ 	.byte	0x04, 0x17
        /*00ae*/ 	.short	(.L_31 - .L_30)
.L_30:
        /*00b0*/ 	.word	0x00000000
        /*00b4*/ 	.short	0x0002
        /*00b6*/ 	.short	0x0010
        /*00b8*/ 	.byte	0x00, 0xf0, 0x21, 0x00


	//----- nvinfo : EIATTR_KPARAM_INFO
	.align		4
.L_31:
        /*00bc*/ 	.byte	0x04, 0x17
        /*00be*/ 	.short	(.L_33 - .L_32)
.L_32:
        /*00c0*/ 	.word	0x00000000
        /*00c4*/ 	.short	0x0001
        /*00c6*/ 	.short	0x0008
        /*00c8*/ 	.byte	0x00, 0xf0, 0x21, 0x00


	//----- nvinfo : EIATTR_KPARAM_INFO
	.align		4
.L_33:
        /*00cc*/ 	.byte	0x04, 0x17
        /*00ce*/ 	.short	(.L_35 - .L_34)
.L_34:
        /*00d0*/ 	.word	0x00000000
        /*00d4*/ 	.short	0x0000
        /*00d6*/ 	.short	0x0000
        /*00d8*/ 	.byte	0x00, 0xf0, 0x21, 0x00


	//----- nvinfo : EIATTR_MAXREG_COUNT
	.align		4
.L_35:
        /*00dc*/ 	.byte	0x03, 0x1b
        /*00de*/ 	.short	0x00ff


	//----- nvinfo : EIATTR_EXIT_INSTR_OFFSETS
	.align		4
        /*00e0*/ 	.byte	0x04, 0x1c
        /*00e2*/ 	.short	(.L_37 - .L_36)


	//   ....[0]....
.L_36:
        /*00e4*/ 	.word	0x000047b0


	//   ....[1]....
        /*00e8*/ 	.word	0x000047e0


	//----- nvinfo : EIATTR_MAX_THREADS
	.align		4
.L_37:
        /*00ec*/ 	.byte	0x04, 0x05
        /*00ee*/ 	.short	(.L_39 - .L_38)
.L_38:
        /*00f0*/ 	.word	0x00000040
        /*00f4*/ 	.word	0x00000001
        /*00f8*/ 	.word	0x00000001
.L_39:


//--------------------- .nv.constant0.matmul_kernel_01234567891011 --------------------------
	.section	.nv.constant0.matmul_kernel_01234567891011,"a",@progbits
	.align	4
.nv.constant0.matmul_kernel_01234567891011:
	.zero		412


//--------------------- .text.matmul_kernel_01234567891011 --------------------------
	.section	.text.matmul_kernel_01234567891011,"ax",@progbits
	.sectionflags	@"SHF_BARRIERS=1"
	.sectioninfo	@"SHI_REGISTERS=254"
	.align	128
        .global         matmul_kernel_01234567891011
        .type           matmul_kernel_01234567891011,@function
        .size           matmul_kernel_01234567891011,(.L_x_3 - matmul_kernel_01234567891011)
        .other          matmul_kernel_01234567891011,@"STO_CUDA_ENTRY STV_DEFAULT"
matmul_kernel_01234567891011:
.text.matmul_kernel_01234567891011:
[----:B------:R-:W-:-:S02]  /*0000*/  IMAD.MOV.U32 R1, RZ, RZ, c[0x0][0x28] ;  /* 0x00000a00ff017624 */ /* 0x000fc400078e00ff */
[----:B------:R-:W-:Y:S01]  /*0010*/  IMAD.MOV.U32 R0, RZ, RZ, 0x1f ;  /* 0x0000001fff007424 */ /* 0x000fe200078e00ff */
[----:B------:R-:W0:Y:S01]  /*0020*/  S2R R7, SR_CTAID.X ;  /* 0x0000000000077919 */ /* 0x000e220000002500 */
[----:B------:R-:W-:Y:S01]  /*0030*/  IMAD.MOV.U32 R144, RZ, RZ, c[0x0][0x180] ;  /* 0x00006000ff907624 */ /* 0x000fe200078e00ff */
[----:B------:R-:W-:Y:S01]  /*0040*/  ULDC.64 UR6, c[0x0][0x118] ;  /* 0x0000460000067ab9 */ /* 0x000fe20000000a00 */
[----:B------:R-:W-:Y:S01]  /*0050*/  CS2R R96, SRZ ;  /* 0x0000000000607805 */ /* 0x000fe2000001ff00 */
[----:B------:R-:W-:Y:S01]  /*0060*/  IADD3 R0, R0, c[0x0][0x17c], RZ ;  /* 0x00005f0000007a10 */ /* 0x000fe20007ffe0ff */
[----:B------:R-:W-:Y:S01]  /*0070*/  CS2R R98, SRZ ;  /* 0x0000000000627805 */ /* 0x000fe2000001ff00 */
[----:B------:R-:W-:Y:S01]  /*0080*/  IADD3 R144, R144, 0x1f, RZ ;  /* 0x0000001f90907810 */ /* 0x000fe20007ffe0ff */
[----:B------:R-:W-:Y:S01]  /*0090*/  CS2R R92, SRZ ;  /* 0x00000000005c7805 */ /* 0x000fe2000001ff00 */
[----:B------:R-:W-:Y:S01]  /*00a0*/  SHF.R.S32.HI R3, RZ, 0x1f, R0 ;  /* 0x0000001fff037819 */ /* 0x000fe20000011400 */
[----:B------:R-:W-:Y:S01]  /*00b0*/  CS2R R94, SRZ ;  /* 0x00000000005e7805 */ /* 0x000fe2000001ff00 */
[----:B------:R-:W-:Y:S01]  /*00c0*/  CS2R R88, SRZ ;  /* 0x0000000000587805 */ /* 0x000fe2000001ff00 */
[----:B------:R-:W-:Y:S01]  /*00d0*/  CS2R R90, SRZ ;  /* 0x00000000005a7805 */ /* 0x000fe2000001ff00 */
[----:B------:R-:W-:Y:S01]  /*00e0*/  LEA.HI R3, R3, R0, RZ, 0x5 ;  /* 0x0000000003037211 */ /* 0x000fe200078f28ff */
[----:B------:R-:W-:Y:S01]  /*00f0*/  CS2R R84, SRZ ;  /* 0x0000000000547805 */ /* 0x000fe2000001ff00 */
[----:B------:R-:W-:Y:S01]  /*0100*/  CS2R R86, SRZ ;  /* 0x0000000000567805 */ /* 0x000fe2000001ff00 */
[----:B------:R-:W-:Y:S01]  /*0110*/  CS2R R80, SRZ ;  /* 0x0000000000507805 */ /* 0x000fe2000001ff00 */
[----:B------:R-:W-:Y:S01]  /*0120*/  SHF.R.S32.HI R3, RZ, 0x5, R3 ;  /* 0x00000005ff037819 */ /* 0x000fe20000011403 */
[----:B------:R-:W-:Y:S01]  /*0130*/  CS2R R82, SRZ ;  /* 0x0000000000527805 */ /* 0x000fe2000001ff00 */
[----:B------:R-:W-:Y:S01]  /*0140*/  CS2R R76, SRZ ;  /* 0x00000000004c7805 */ /* 0x000fe2000001ff00 */
[----:B------:R-:W-:Y:S01]  /*0150*/  CS2R R78, SRZ ;  /* 0x00000000004e7805 */ /* 0x000fe2000001ff00 */
[----:B------:R-:W-:Y:S01]  /*0160*/  CS2R R72, SRZ ;  /* 0x0000000000487805 */ /* 0x000fe2000001ff00 */
[----:B------:R-:W-:Y:S01]  /*0170*/  IMAD.SHL.U32 R4, R3, 0x8, RZ ;  /* 0x0000000803047824 */ /* 0x000fe200078e00ff */
[----:B------:R-:W-:Y:S01]  /*0180*/  CS2R R74, SRZ ;  /* 0x00000000004a7805 */ /* 0x000fe2000001ff00 */
[----:B------:R-:W-:Y:S01]  /*0190*/  CS2R R44, SRZ ;  /* 0x00000000002c7805 */ /* 0x000fe2000001ff00 */
[----:B0-----:R-:W-:Y:S01]  /*01a0*/  IABS R8, R7 ;  /* 0x0000000700087213 */ /* 0x001fe20000000000 */
[----:B------:R-:W-:Y:S01]  /*01b0*/  CS2R R46, SRZ ;  /* 0x00000000002e7805 */ /* 0x000fe2000001ff00 */
[----:B------:R-:W-:-:S04]  /*01c0*/  IABS R5, R4 ;  /* 0x0000000400057213 */ /* 0x000fc80000000000 */
[----:B------:R-:W0:Y:S08]  /*01d0*/  I2F.RP R0, R5 ;  /* 0x0000000500007306 */ /* 0x000e300000209400 */
[----:B0-----:R-:W0:Y:S02]  /*01e0*/  MUFU.RCP R0, R0 ;  /* 0x0000000000007308 */ /* 0x001e240000001000 */
[----:B0-----:R-:W-:-:S06]  /*01f0*/  IADD3 R2, R0, 0xffffffe, RZ ;  /* 0x0ffffffe00027810 */ /* 0x001fcc0007ffe0ff */
[----:B------:R0:W1:Y:S02]  /*0200*/  F2I.FTZ.U32.TRUNC.NTZ R3, R2 ;  /* 0x0000000200037305 */ /* 0x000064000021f000 */
[----:B0-----:R-:W-:Y:S02]  /*0210*/  IMAD.MOV.U32 R2, RZ, RZ, RZ ;  /* 0x000000ffff027224 */ /* 0x001fe400078e00ff */
[----:B-1----:R-:W-:-:S04]  /*0220*/  IMAD.MOV R6, RZ, RZ, -R3 ;  /* 0x000000ffff067224 */ /* 0x002fc800078e0a03 */
[----:B------:R-:W-:Y:S01]  /*0230*/  IMAD R9, R6, R5, RZ ;  /* 0x0000000506097224 */ /* 0x000fe200078e02ff */
[----:B------:R-:W-:-:S03]  /*0240*/  IABS R6, R4 ;  /* 0x0000000400067213 */ /* 0x000fc60000000000 */
[----:B------:R-:W-:-:S04]  /*0250*/  IMAD.HI.U32 R3, R3, R9, R2 ;  /* 0x0000000903037227 */ /* 0x000fc800078e0002 */
[----:B------:R-:W-:Y:S02]  /*0260*/  IMAD.MOV R0, RZ, RZ, -R6 ;  /* 0x000000ffff007224 */ /* 0x000fe400078e0a06 */
[----:B------:R-:W-:-:S04]  /*0270*/  IMAD.HI.U32 R3, R3, R8, RZ ;  /* 0x0000000803037227 */ /* 0x000fc800078e00ff */
[----:B------:R-:W-:-:S05]  /*0280*/  IMAD R0, R3, R0, R8 ;  /* 0x0000000003007224 */ /* 0x000fca00078e0208 */
[----:B------:R-:W-:-:S13]  /*0290*/  ISETP.GT.U32.AND P1, PT, R5, R0, PT ;  /* 0x000000000500720c */ /* 0x000fda0003f24070 */
[----:B------:R-:W-:Y:S01]  /*02a0*/  @!P1 IMAD.IADD R0, R0, 0x1, -R5 ;  /* 0x0000000100009824 */ /* 0x000fe200078e0a05 */
[----:B------:R-:W-:Y:S02]  /*02b0*/  @!P1 IADD3 R3, R3, 0x1, RZ ;  /* 0x0000000103039810 */ /* 0x000fe40007ffe0ff */
[----:B------:R-:W-:Y:S02]  /*02c0*/  ISETP.NE.AND P1, PT, R4, RZ, PT ;  /* 0x000000ff0400720c */ /* 0x000fe40003f25270 */
[----:B------:R-:W-:Y:S02]  /*02d0*/  ISETP.GE.U32.AND P0, PT, R0, R5, PT ;  /* 0x000000050000720c */ /* 0x000fe40003f06070 */
[----:B------:R-:W-:-:S04]  /*02e0*/  LOP3.LUT R0, R7, R4, RZ, 0x3c, !PT ;  /* 0x0000000407007212 */ /* 0x000fc800078e3cff */
[----:B------:R-:W-:Y:S01]  /*02f0*/  ISETP.GE.AND P2, PT, R0, RZ, PT ;  /* 0x000000ff0000720c */ /* 0x000fe20003f46270 */
[----:B------:R-:W-:-:S05]  /*0300*/  IMAD.MOV.U32 R0, RZ, RZ, c[0x0][0x178] ;  /* 0x00005e00ff007624 */ /* 0x000fca00078e00ff */
[----:B------:R-:W-:Y:S02]  /*0310*/  IADD3 R0, R0, 0x3f, RZ ;  /* 0x0000003f00007810 */ /* 0x000fe40007ffe0ff */
[----:B------:R-:W-:-:S05]  /*0320*/  @P0 IADD3 R3, R3, 0x1, RZ ;  /* 0x0000000103030810 */ /* 0x000fca0007ffe0ff */
[----:B------:R-:W-:Y:S01]  /*0330*/  IMAD.MOV.U32 R5, RZ, RZ, R3 ;  /* 0x000000ffff057224 */ /* 0x000fe200078e0003 */
[----:B------:R-:W-:-:S03]  /*0340*/  SHF.R.S32.HI R3, RZ, 0x1f, R0 ;  /* 0x0000001fff037819 */ /* 0x000fc60000011400 */
[----:B------:R-:W-:Y:S01]  /*0350*/  @!P2 IMAD.MOV R5, RZ, RZ, -R5 ;  /* 0x000000ffff05a224 */ /* 0x000fe200078e0a05 */
[----:B------:R-:W-:Y:S02]  /*0360*/  @!P1 LOP3.LUT R5, RZ, R4, RZ, 0x33, !PT ;  /* 0x00000004ff059212 */ /* 0x000fe400078e33ff */
[----:B------:R-:W-:Y:S02]  /*0370*/  LEA.HI R3, R3, R0, RZ, 0x6 ;  /* 0x0000000003037211 */ /* 0x000fe400078f30ff */
[----:B------:R-:W-:Y:S01]  /*0380*/  ISETP.GE.AND P2, PT, R7, RZ, PT ;  /* 0x000000ff0700720c */ /* 0x000fe20003f46270 */
[----:B------:R-:W-:Y:S02]  /*0390*/  IMAD.SHL.U32 R12, R5, 0x8, RZ ;  /* 0x00000008050c7824 */ /* 0x000fe400078e00ff */
[----:B------:R-:W-:-:S03]  /*03a0*/  IMAD.MOV R5, RZ, RZ, -R5 ;  /* 0x000000ffff057224 */ /* 0x000fc600078e0a05 */
[----:B------:R-:W-:Y:S01]  /*03b0*/  LEA.HI.SX32 R3, R3, -R12, 0x1a ;  /* 0x8000000c03037211 */ /* 0x000fe200078fd2ff */
[----:B------:R-:W-:-:S03]  /*03c0*/  IMAD R4, R4, R5, R7 ;  /* 0x0000000504047224 */ /* 0x000fc600078e0207 */
[----:B------:R-:W-:Y:S02]  /*03d0*/  IMNMX R13, R3, 0x8, PT ;  /* 0x00000008030d7817 */ /* 0x000fe40003800200 */
[----:B------:R-:W-:Y:S02]  /*03e0*/  IABS R11, R4 ;  /* 0x00000004000b7213 */ /* 0x000fe40000000000 */
[-C--:B------:R-:W-:Y:S02]  /*03f0*/  IABS R9, R13.reuse ;  /* 0x0000000d00097213 */ /* 0x080fe40000000000 */
[----:B------:R-:W-:Y:S02]  /*0400*/  LOP3.LUT R4, R4, R13, RZ, 0x3c, !PT ;  /* 0x0000000d04047212 */ /* 0x000fe400078e3cff */
[----:B------:R-:W0:Y:S02]  /*0410*/  I2F.RP R0, R9 ;  /* 0x0000000900007306 */ /* 0x000e240000209400 */
[----:B------:R-:W-:-:S06]  /*0420*/  ISETP.GE.AND P4, PT, R4, RZ, PT ;  /* 0x000000ff0400720c */ /* 0x000fcc0003f86270 */
[----:B0-----:R-:W0:Y:S02]  /*0430*/  MUFU.RCP R0, R0 ;  /* 0x0000000000007308 */ /* 0x001e240000001000 */
[----:B0-----:R-:W-:-:S06]  /*0440*/  IADD3 R2, R0, 0xffffffe, RZ ;  /* 0x0ffffffe00027810 */ /* 0x001fcc0007ffe0ff */
[----:B------:R0:W1:Y:S02]  /*0450*/  F2I.FTZ.U32.TRUNC.NTZ R3, R2 ;  /* 0x0000000200037305 */ /* 0x000064000021f000 */
[----:B0-----:R-:W-:Y:S02]  /*0460*/  IMAD.MOV.U32 R2, RZ, RZ, RZ ;  /* 0x000000ffff027224 */ /* 0x001fe400078e00ff */
[----:B-1----:R-:W-:-:S04]  /*0470*/  IMAD.MOV R6, RZ, RZ, -R3 ;  /* 0x000000ffff067224 */ /* 0x002fc800078e0a03 */
[----:B------:R-:W-:Y:S01]  /*0480*/  IMAD R5, R6, R9, RZ ;  /* 0x0000000906057224 */ /* 0x000fe200078e02ff */
[----:B------:R-:W-:-:S03]  /*0490*/  IABS R6, R13 ;  /* 0x0000000d00067213 */ /* 0x000fc60000000000 */
[----:B------:R-:W-:Y:S02]  /*04a0*/  IMAD.HI.U32 R0, R3, R5, R2 ;  /* 0x0000000503007227 */ /* 0x000fe400078e0002 */
[----:B------:R-:W0:Y:S02]  /*04b0*/  S2R R3, SR_TID.X ;  /* 0x0000000000037919 */ /* 0x000e240000002100 */
[----:B------:R-:W-:Y:S02]  /*04c0*/  IMAD.MOV R5, RZ, RZ, -R6 ;  /* 0x000000ffff057224 */ /* 0x000fe400078e0a06 */
[----:B------:R-:W-:-:S04]  /*04d0*/  IMAD.HI.U32 R6, R0, R11, RZ ;  /* 0x0000000b00067227 */ /* 0x000fc800078e00ff */
[----:B------:R-:W-:-:S04]  /*04e0*/  IMAD.HI.U32 R2, R0, R8, RZ ;  /* 0x0000000800027227 */ /* 0x000fc800078e00ff */
[-C--:B------:R-:W-:Y:S02]  /*04f0*/  IMAD R0, R6, R5.reuse, R11 ;  /* 0x0000000506007224 */ /* 0x080fe400078e020b */
[----:B------:R-:W-:-:S03]  /*0500*/  IMAD R2, R2, R5, R8 ;  /* 0x0000000502027224 */ /* 0x000fc600078e0208 */
[C---:B------:R-:W-:Y:S02]  /*0510*/  ISETP.GT.U32.AND P3, PT, R9.reuse, R0, PT ;  /* 0x000000000900720c */ /* 0x040fe40003f64070 */
[----:B------:R-:W-:Y:S02]  /*0520*/  ISETP.GT.U32.AND P0, PT, R9, R2, PT ;  /* 0x000000020900720c */ /* 0x000fe40003f04070 */
[--C-:B0-----:R-:W-:Y:S02]  /*0530*/  SHF.R.U32.HI R48, RZ, 0x6, R3.reuse ;  /* 0x00000006ff307819 */ /* 0x101fe40000011603 */
[----:B------:R-:W-:-:S03]  /*0540*/  SHF.R.U32.HI R4, RZ, 0x5, R3 ;  /* 0x00000005ff047819 */ /* 0x000fc60000011603 */
[----:B------:R-:W-:-:S04]  /*0550*/  IMAD.SHL.U32 R5, R48, 0x8, RZ ;  /* 0x0000000830057824 */ /* 0x000fc800078e00ff */
[----:B------:R-:W-:Y:S01]  /*0560*/  @!P3 IADD3 R6, R6, 0x1, RZ ;  /* 0x000000010606b810 */ /* 0x000fe20007ffe0ff */
[--C-:B------:R-:W-:Y:S01]  /*0570*/  @!P3 IMAD.IADD R0, R0, 0x1, -R9.reuse ;  /* 0x000000010000b824 */ /* 0x100fe200078e0a09 */
[----:B------:R-:W-:Y:S01]  /*0580*/  SGXT.U32 R4, R4, 0x1 ;  /* 0x000000010404781a */ /* 0x000fe20000000000 */
[----:B------:R-:W-:Y:S01]  /*0590*/  @!P0 IMAD.IADD R2, R2, 0x1, -R9 ;  /* 0x0000000102028824 */ /* 0x000fe200078e0a09 */
[----:B------:R-:W-:Y:S02]  /*05a0*/  LOP3.LUT R5, R5, 0x18, RZ, 0xc0, !PT ;  /* 0x0000001805057812 */ /* 0x000fe400078ec0ff */
[----:B------:R-:W-:Y:S01]  /*05b0*/  ISETP.GE.U32.AND P0, PT, R0, R9, PT ;  /* 0x000000090000720c */ /* 0x000fe20003f06070 */
[----:B------:R-:W-:Y:S01]  /*05c0*/  IMAD.SHL.U32 R0, R3, 0x2, RZ ;  /* 0x0000000203007824 */ /* 0x000fe200078e00ff */
[----:B------:R-:W-:-:S04]  /*05d0*/  ISETP.GT.U32.AND P1, PT, R9, R2, PT ;  /* 0x000000020900720c */ /* 0x000fc80003f24070 */
[----:B------:R-:W-:Y:S02]  /*05e0*/  LOP3.LUT R10, R5, 0x6, R0, 0xf8, !PT ;  /* 0x00000006050a7812 */ /* 0x000fe400078ef800 */
[----:B------:R-:W-:Y:S02]  /*05f0*/  LOP3.LUT R5, RZ, R13, RZ, 0x33, !PT ;  /* 0x0000000dff057212 */ /* 0x000fe400078e33ff */
[----:B------:R-:W-:-:S03]  /*0600*/  LOP3.LUT R0, R3, 0x1f, RZ, 0xc0, !PT ;  /* 0x0000001f03007812 */ /* 0x000fc600078ec0ff */
[----:B------:R-:W-:Y:S02]  /*0610*/  @P0 IADD3 R6, R6, 0x1, RZ ;  /* 0x0000000106060810 */ /* 0x000fe40007ffe0ff */
[----:B------:R-:W-:Y:S01]  /*0620*/  @!P1 IMAD.IADD R2, R2, 0x1, -R9 ;  /* 0x0000000102029824 */ /* 0x000fe200078e0a09 */
[----:B------:R-:W-:Y:S02]  /*0630*/  ISETP.NE.AND P0, PT, R13, RZ, PT ;  /* 0x000000ff0d00720c */ /* 0x000fe40003f05270 */
[----:B------:R-:W-:Y:S01]  /*0640*/  IMAD.MOV.U32 R8, RZ, RZ, R6 ;  /* 0x000000ffff087224 */ /* 0x000fe200078e0006 */
[----:B------:R-:W-:Y:S01]  /*0650*/  SHF.R.U32.HI R7, RZ, 0x2, R0 ;  /* 0x00000002ff077819 */ /* 0x000fe20000011600 */
[----:B------:R-:W-:Y:S02]  /*0660*/  @!P2 IMAD.MOV R2, RZ, RZ, -R2 ;  /* 0x000000ffff02a224 */ /* 0x000fe400078e0a02 */
[----:B------:R-:W-:Y:S02]  /*0670*/  @!P4 IMAD.MOV R8, RZ, RZ, -R8 ;  /* 0x000000ffff08c224 */ /* 0x000fe400078e0a08 */
[----:B------:R-:W-:Y:S01]  /*0680*/  IMAD R7, R4, 0x10, R7 ;  /* 0x0000001004077824 */ /* 0x000fe200078e0207 */
[----:B------:R-:W-:-:S02]  /*0690*/  SEL R6, R5, R2, !P0 ;  /* 0x0000000205067207 */ /* 0x000fc40004000000 */
[----:B------:R-:W-:Y:S01]  /*06a0*/  SEL R36, R5, R8, !P0 ;  /* 0x0000000805247207 */ /* 0x000fe20004000000 */
[----:B------:R-:W-:Y:S01]  /*06b0*/  IMAD R2, R10, 0x41, R7 ;  /* 0x000000410a027824 */ /* 0x000fe200078e0207 */
[----:B------:R-:W-:Y:S01]  /*06c0*/  ISETP.GE.AND P0, PT, R144, 0x20, PT ;  /* 0x000000209000780c */ /* 0x000fe20003f06270 */
[----:B------:R-:W-:Y:S01]  /*06d0*/  IMAD.IADD R135, R12, 0x1, R6 ;  /* 0x000000010c877824 */ /* 0x000fe200078e0206 */
[----:B------:R-:W-:Y:S01]  /*06e0*/  SHF.R.U32.HI R5, RZ, 0x6, R3 ;  /* 0x00000006ff057819 */ /* 0x000fe20000011603 */
[----:B------:R-:W-:Y:S01]  /*06f0*/  IMAD.SHL.U32 R64, R36, 0x20, RZ ;  /* 0x0000002024407824 */ /* 0x000fe200078e00ff */
[----:B------:R-:W-:Y:S02]  /*0700*/  LOP3.LUT R6, R3, 0x3f, RZ, 0xc0, !PT ;  /* 0x0000003f03067812 */ /* 0x000fe400078ec0ff */
[----:B------:R-:W-:-:S03]  /*0710*/  SGXT.U32 R5, R5, 0x5 ;  /* 0x000000050505781a */ /* 0x000fc60000000000 */
[--C-:B------:R-:W-:Y:S01]  /*0720*/  IMAD R135, R135, 0x40, R6.reuse ;  /* 0x0000004087877824 */ /* 0x100fe200078e0206 */
[C---:B------:R-:W-:Y:S01]  /*0730*/  IADD3 R7, R5.reuse, 0x1, RZ ;  /* 0x0000000105077810 */ /* 0x040fe20007ffe0ff */
[C---:B------:R-:W-:Y:S01]  /*0740*/  IMAD R38, R5.reuse, 0x41, R6 ;  /* 0x0000004105267824 */ /* 0x040fe200078e0206 */
[C---:B------:R-:W-:Y:S02]  /*0750*/  IADD3 R8, R5.reuse, 0x2, RZ ;  /* 0x0000000205087810 */ /* 0x040fe40007ffe0ff */
[----:B------:R-:W-:Y:S01]  /*0760*/  IADD3 R9, R5, 0x3, RZ ;  /* 0x0000000305097810 */ /* 0x000fe20007ffe0ff */
[--C-:B------:R-:W-:Y:S01]  /*0770*/  IMAD.IADD R133, R7, 0x1, R64.reuse ;  /* 0x0000000107857824 */ /* 0x100fe200078e0240 */
[C---:B------:R-:W-:Y:S01]  /*0780*/  IADD3 R10, R5.reuse, 0x4, RZ ;  /* 0x00000004050a7810 */ /* 0x040fe20007ffe0ff */
[--C-:B------:R-:W-:Y:S01]  /*0790*/  IMAD.IADD R132, R8, 0x1, R64.reuse ;  /* 0x0000000108847824 */ /* 0x100fe200078e0240 */
        /* <DEDUP_REMOVED lines=54> */
[----:B------:R-:W-:Y:S01]  /*0b00*/  LOP3.LUT R134, R64, R5, RZ, 0xfc, !PT ;  /* 0x0000000540867212 */ /* 0x000fe200078efcff */
[----:B------:R-:W-:-:S02]  /*0b10*/  IMAD.IADD R40, R36, 0x1, R64 ;  /* 0x0000000124287824 */ /* 0x000fc400078e0240 */
[----:B------:R-:W-:Y:S01]  /*0b20*/  IMAD.IADD R41, R37, 0x1, R64 ;  /* 0x0000000125297824 */ /* 0x000fe200078e0240 */
[----:B------:R-:W-:Y:S05]  /*0b30*/  @!P0 BRA `(.L_x_0) ;  /* 0x00002dd000008947 */ /* 0x000fea0003800000 */
[----:B------:R-:W-:Y:S01]  /*0b40*/  IABS R68, c[0x0][0x17c] ;  /* 0x00005f0000447a13 */ /* 0x000fe20000000000 */
[----:B------:R-:W-:Y:S01]  /*0b50*/  IMAD.MOV.U32 R181, RZ, RZ, c[0x0][0x18c] ;  /* 0x00006300ffb57624 */ /* 0x000fe200078e00ff */
[----:B------:R-:W-:Y:S01]  /*0b60*/  SHF.R.U32.HI R44, RZ, 0x5, R3 ;  /* 0x00000005ff2c7819 */ /* 0x000fe20000011603 */
[----:B------:R-:W-:Y:S01]  /*0b70*/  IMAD.MOV.U32 R140, RZ, RZ, c[0x0][0x168] ;  /* 0x00005a00ff8c7624 */ /* 0x000fe200078e00ff */
[----:B------:R-:W0:Y:S01]  /*0b80*/  I2F.RP R49, R68 ;  /* 0x0000004400317306 */ /* 0x000e220000209400 */
[----:B------:R-:W-:Y:S01]  /*0b90*/  SHF.R.U32.HI R6, RZ, 0x3, R6 ;  /* 0x00000003ff067819 */ /* 0x000fe20000011606 */
[----:B------:R-:W-:Y:S01]  /*0ba0*/  IMAD.MOV.U32 R141, RZ, RZ, c[0x0][0x16c] ;  /* 0x00005b00ff8d7624 */ /* 0x000fe200078e00ff */
[----:B------:R-:W-:Y:S01]  /*0bb0*/  LOP3.LUT R46, R44, 0x1f, RZ, 0xc0, !PT ;  /* 0x0000001f2c2e7812 */ /* 0x000fe200078ec0ff */
[----:B------:R-:W-:Y:S01]  /*0bc0*/  IMAD.MOV.U32 R44, RZ, RZ, RZ ;  /* 0x000000ffff2c7224 */ /* 0x000fe200078e00ff */
[----:B------:R-:W-:Y:S01]  /*0bd0*/  LOP3.LUT R52, R6, 0x7, R7, 0x78, !PT ;  /* 0x0000000706347812 */ /* 0x000fe200078e7807 */
[----:B------:R-:W-:Y:S01]  /*0be0*/  IMAD.MOV.U32 R142, RZ, RZ, c[0x0][0x160] ;  /* 0x00005800ff8e7624 */ /* 0x000fe200078e00ff */
[----:B------:R-:W-:Y:S01]  /*0bf0*/  LOP3.LUT R66, R64, R46, RZ, 0xfc, !PT ;  /* 0x0000002e40427212 */ /* 0x000fe200078efcff */
[----:B------:R-:W-:Y:S01]  /*0c00*/  IMAD.MOV.U32 R143, RZ, RZ, c[0x0][0x164] ;  /* 0x00005900ff8f7624 */ /* 0x000fe200078e00ff */
[----:B------:R-:W-:Y:S01]  /*0c10*/  SHF.R.U32.HI R67, RZ, 0x3, R0 ;  /* 0x00000003ff437819 */ /* 0x000fe20000011600 */
[----:B------:R-:W-:Y:S01]  /*0c20*/  IMAD R59, R7, 0x8, R52 ;  /* 0x00000008073b7824 */ /* 0x000fe200078e0234 */
[C---:B------:R-:W-:Y:S01]  /*0c30*/  IADD3 R47, R66.reuse, 0x1e, RZ ;  /* 0x0000001e422f7810 */ /* 0x040fe20007ffe0ff */
[----:B------:R-:W-:Y:S01]  /*0c40*/  CS2R R96, SRZ ;  /* 0x0000000000607805 */ /* 0x000fe2000001ff00 */
[----:B------:R-:W-:Y:S01]  /*0c50*/  IADD3 R50, R66, 0x1c, RZ ;  /* 0x0000001c42327810 */ /* 0x000fe20007ffe0ff */
[----:B------:R-:W-:Y:S01]  /*0c60*/  CS2R R98, SRZ ;  /* 0x0000000000627805 */ /* 0x000fe2000001ff00 */
[----:B------:R-:W-:Y:S01]  /*0c70*/  IABS R53, R47 ;  /* 0x0000002f00357213 */ /* 0x000fe20000000000 */
[----:B0-----:R-:W0:Y:S01]  /*0c80*/  MUFU.RCP R49, R49 ;  /* 0x0000003100317308 */ /* 0x001e220000001000 */
[----:B------:R-:W-:Y:S01]  /*0c90*/  IABS R55, R50 ;  /* 0x0000003200377213 */ /* 0x000fe20000000000 */
[----:B------:R-:W-:Y:S01]  /*0ca0*/  CS2R R92, SRZ ;  /* 0x00000000005c7805 */ /* 0x000fe2000001ff00 */
[----:B------:R-:W-:Y:S01]  /*0cb0*/  LOP3.LUT R54, R6, 0x7, R9, 0x78, !PT ;  /* 0x0000000706367812 */ /* 0x000fe200078e7809 */
[----:B------:R-:W-:Y:S01]  /*0cc0*/  CS2R R94, SRZ ;  /* 0x00000000005e7805 */ /* 0x000fe2000001ff00 */
[----:B------:R-:W-:Y:S01]  /*0cd0*/  LOP3.LUT R162, R3, 0x7, RZ, 0xc0, !PT ;  /* 0x0000000703a27812 */ /* 0x000fe200078ec0ff */
[----:B------:R-:W-:Y:S01]  /*0ce0*/  CS2R R88, SRZ ;  /* 0x0000000000587805 */ /* 0x000fe2000001ff00 */
[----:B------:R-:W-:Y:S01]  /*0cf0*/  IADD3 R52, R66, 0x1a, RZ ;  /* 0x0000001a42347810 */ /* 0x000fe20007ffe0ff */
[----:B------:R-:W-:Y:S01]  /*0d00*/  IMAD R61, R9, 0x8, R54 ;  /* 0x00000008093d7824 */ /* 0x000fe200078e0236 */
[----:B------:R-:W-:Y:S01]  /*0d10*/  LOP3.LUT R57, R67, 0x3, R48, 0x78, !PT ;  /* 0x0000000343397812 */ /* 0x000fe200078e7830 */
[----:B------:R-:W-:Y:S01]  /*0d20*/  IMAD.U32 R148, R59, 0x8, R162 ;  /* 0x000000083b947824 */ /* 0x000fe200078e00a2 */
[C---:B------:R-:W-:Y:S01]  /*0d30*/  LOP3.LUT R48, R6.reuse, 0x7, R48, 0x78, !PT ;  /* 0x0000000706307812 */ /* 0x040fe200078e7830 */
[----:B------:R-:W-:Y:S01]  /*0d40*/  IMAD.U32 R152, R61, 0x8, R162 ;  /* 0x000000083d987824 */ /* 0x000fe200078e00a2 */
[----:B------:R-:W-:Y:S01]  /*0d50*/  LOP3.LUT R56, R6, 0x7, R11, 0x78, !PT ;  /* 0x0000000706387812 */ /* 0x000fe200078e780b */
[----:B------:R-:W-:Y:S01]  /*0d60*/  IMAD R69, R46, 0x4, R57 ;  /* 0x000000042e457824 */ /* 0x000fe200078e0239 */
[C---:B------:R-:W-:Y:S01]  /*0d70*/  IADD3 R54, R66.reuse, 0x18, RZ ;  /* 0x0000001842367810 */ /* 0x040fe20007ffe0ff */
[----:B------:R-:W-:Y:S01]  /*0d80*/  IMAD R57, R5, 0x8, R48 ;  /* 0x0000000805397824 */ /* 0x000fe200078e0230 */
[----:B0-----:R-:W-:Y:S01]  /*0d90*/  IADD3 R45, R49, 0xffffffe, RZ ;  /* 0x0ffffffe312d7810 */ /* 0x001fe20007ffe0ff */
[----:B------:R-:W-:Y:S01]  /*0da0*/  IMAD R63, R11, 0x8, R56 ;  /* 0x000000080b3f7824 */ /* 0x000fe200078e0238 */
[----:B------:R-:W-:Y:S01]  /*0db0*/  ISETP.GE.AND P1, PT, R47, RZ, PT ;  /* 0x000000ff2f00720c */ /* 0x000fe20003f26270 */
[--C-:B------:R-:W-:Y:S01]  /*0dc0*/  IMAD.U32 R146, R57, 0x8, R162.reuse ;  /* 0x0000000839927824 */ /* 0x100fe200078e00a2 */
[----:B------:R-:W-:Y:S01]  /*0dd0*/  IADD3 R56, R66, 0x16, RZ ;  /* 0x0000001642387810 */ /* 0x000fe20007ffe0ff */
[----:B------:R-:W-:Y:S01]  /*0de0*/  IMAD.U32 R156, R63, 0x8, R162 ;  /* 0x000000083f9c7824 */ /* 0x000fe200078e00a2 */
[----:B------:R-:W0:Y:S01]  /*0df0*/  F2I.FTZ.U32.TRUNC.NTZ R45, R45 ;  /* 0x0000002d002d7305 */ /* 0x000e22000021f000 */
[----:B------:R-:W-:Y:S01]  /*0e00*/  ISETP.GE.AND P5, PT, R52, RZ, PT ;  /* 0x000000ff3400720c */ /* 0x000fe20003fa6270 */
[----:B------:R-:W-:Y:S01]  /*0e10*/  CS2R R90, SRZ ;  /* 0x00000000005a7805 */ /* 0x000fe2000001ff00 */
[----:B------:R-:W-:Y:S01]  /*0e20*/  ISETP.GE.AND P4, PT, R54, RZ, PT ;  /* 0x000000ff3600720c */ /* 0x000fe20003f86270 */
[----:B------:R-:W-:Y:S01]  /*0e30*/  CS2R R84, SRZ ;  /* 0x0000000000547805 */ /* 0x000fe2000001ff00 */
[----:B------:R-:W-:Y:S01]  /*0e40*/  IADD3 R70, R66, 0xe, RZ ;  /* 0x0000000e42467810 */ /* 0x000fe20007ffe0ff */
[----:B------:R-:W-:Y:S01]  /*0e50*/  CS2R R86, SRZ ;  /* 0x0000000000567805 */ /* 0x000fe2000001ff00 */
[----:B------:R-:W-:Y:S01]  /*0e60*/  ISETP.GE.AND P3, PT, R56, RZ, PT ;  /* 0x000000ff3800720c */ /* 0x000fe20003f66270 */
[----:B------:R-:W-:Y:S01]  /*0e70*/  CS2R R80, SRZ ;  /* 0x0000000000507805 */ /* 0x000fe2000001ff00 */
[----:B------:R-:W-:Y:S01]  /*0e80*/  IABS R59, R70 ;  /* 0x00000046003b7213 */ /* 0x000fe20000000000 */
[----:B------:R-:W-:Y:S01]  /*0e90*/  CS2R R82, SRZ ;  /* 0x0000000000527805 */ /* 0x000fe2000001ff00 */
[C---:B------:R-:W-:Y:S01]  /*0ea0*/  IADD3 R74, R66.reuse, 0xc, RZ ;  /* 0x0000000c424a7810 */ /* 0x040fe20007ffe0ff */
[----:B------:R-:W-:Y:S01]  /*0eb0*/  CS2R R78, SRZ ;  /* 0x00000000004e7805 */ /* 0x000fe2000001ff00 */
[----:B------:R-:W-:Y:S01]  /*0ec0*/  IABS R72, c[0x0][0x178] ;  /* 0x00005e0000487a13 */ /* 0x000fe20000000000 */
[----:B------:R-:W-:Y:S01]  /*0ed0*/  IMAD.SHL.U32 R181, R181, 0x20, RZ ;  /* 0x00000020b5b57824 */ /* 0x000fe200078e00ff */
[----:B------:R-:W-:Y:S01]  /*0ee0*/  IABS R61, R74 ;  /* 0x0000004a003d7213 */ /* 0x000fe20000000000 */
[--C-:B0-----:R-:W-:Y:S01]  /*0ef0*/  IMAD.MOV R51, RZ, RZ, -R45.reuse ;  /* 0x000000ffff337224 */ /* 0x101fe200078e0a2d */
[C---:B------:R-:W-:Y:S01]  /*0f00*/  IADD3 R75, R66.reuse, 0xa, RZ ;  /* 0x0000000a424b7810 */ /* 0x040fe20007ffe0ff */
[----:B------:R-:W0:Y:S01]  /*0f10*/  I2F.RP R62, R72 ;  /* 0x00000048003e7306 */ /* 0x000e220000209400 */
[----:B------:R-:W-:Y:S01]  /*0f20*/  IADD3 R76, R66, 0x8, RZ ;  /* 0x00000008424c7810 */ /* 0x000fe20007ffe0ff */
[----:B------:R-:W-:Y:S01]  /*0f30*/  IMAD R51, R51, R68, RZ ;  /* 0x0000004433337224 */ /* 0x000fe200078e02ff */
[----:B------:R-:W-:Y:S01]  /*0f40*/  IADD3 R58, R46, 0x6, RZ ;  /* 0x000000062e3a7810 */ /* 0x000fe20007ffe0ff */
[----:B------:R-:W-:Y:S01]  /*0f50*/  IMAD.SHL.U32 R146, R146, 0x2, RZ ;  /* 0x0000000292927824 */ /* 0x000fe200078e00ff */
[----:B------:R-:W-:Y:S01]  /*0f60*/  IADD3 R63, R46, 0x2, RZ ;  /* 0x000000022e3f7810 */ /* 0x000fe20007ffe0ff */
[----:B------:R-:W-:Y:S01]  /*0f70*/  IMAD.HI.U32 R44, R45, R51, R44 ;  /* 0x000000332d2c7227 */ /* 0x000fe200078e002c */
[----:B------:R-:W-:Y:S01]  /*0f80*/  SHF.R.S32.HI R51, RZ, 0x1f, R144 ;  /* 0x0000001fff337819 */ /* 0x000fe20000011490 */
[----:B------:R-:W-:Y:S01]  /*0f90*/  ULDC UR5, c[0x0][0x180] ;  /* 0x0000600000057ab9 */ /* 0x000fe20000000800 */
[----:B------:R-:W-:Y:S01]  /*0fa0*/  IABS R73, R66 ;  /* 0x0000004200497213 */ /* 0x000fe20000000000 */
[----:B------:R-:W-:Y:S01]  /*0fb0*/  IMAD.SHL.U32 R148, R148, 0x2, RZ ;  /* 0x0000000294947824 */ /* 0x000fe200078e00ff */
[----:B------:R-:W-:Y:S01]  /*0fc0*/  LEA.HI R144, R51, R144, RZ, 0x5 ;  /* 0x0000009033907211 */ /* 0x000fe200078f28ff */
[----:B------:R-:W-:Y:S01]  /*0fd0*/  IMAD.HI.U32 R45, R44, R53, RZ ;  /* 0x000000352c2d7227 */ /* 0x000fe200078e00ff */
[----:B------:R-:W-:Y:S01]  /*0fe0*/  LOP3.LUT R51, R6, 0x7, R8, 0x78, !PT ;  /* 0x0000000706337812 */ /* 0x000fe200078e7808 */
[----:B------:R-:W-:Y:S01]  /*0ff0*/  UMOV UR4, URZ ;  /* 0x0000003f00047c82 */ /* 0x000fe20008000000 */
[----:B------:R-:W-:Y:S01]  /*1000*/  SHF.R.S32.HI R144, RZ, 0x5, R144 ;  /* 0x00000005ff907819 */ /* 0x000fe20000011490 */
[----:B------:R-:W-:Y:S01]  /*1010*/  IMAD.MOV R45, RZ, RZ, -R45 ;  /* 0x000000ffff2d7224 */ /* 0x000fe200078e0a2d */
[----:B0-----:R-:W0:Y:S01]  /*1020*/  MUFU.RCP R62, R62 ;  /* 0x0000003e003e7308 */ /* 0x001e220000001000 */
[----:B------:R-:W-:-:S04]  /*1030*/  IMAD.HI.U32 R49, R44, R55, RZ ;  /* 0x000000372c317227 */ /* 0x000fc800078e00ff */
[----:B------:R-:W-:Y:S01]  /*1040*/  IMAD R45, R68, R45, R53 ;  /* 0x0000002d442d7224 */ /* 0x000fe200078e0235 */
[----:B------:R-:W-:Y:S01]  /*1050*/  LOP3.LUT R53, R6, 0x7, R10, 0x78, !PT ;  /* 0x0000000706357812 */ /* 0x000fe200078e780a */
[----:B------:R-:W-:Y:S02]  /*1060*/  IMAD.MOV R49, RZ, RZ, -R49 ;  /* 0x000000ffff317224 */ /* 0x000fe400078e0a31 */
[----:B------:R-:W-:Y:S01]  /*1070*/  IMAD R51, R8, 0x8, R51 ;  /* 0x0000000808337824 */ /* 0x000fe200078e0233 */
[C---:B------:R-:W-:Y:S01]  /*1080*/  ISETP.GT.U32.AND P0, PT, R68.reuse, R45, PT ;  /* 0x0000002d4400720c */ /* 0x040fe20003f04070 */
[----:B------:R-:W-:Y:S01]  /*1090*/  IMAD R49, R68, R49, R55 ;  /* 0x0000003144317224 */ /* 0x000fe200078e0237 */
[----:B------:R-:W-:Y:S01]  /*10a0*/  LOP3.LUT R55, R6, 0x7, R12, 0x78, !PT ;  /* 0x0000000706377812 */ /* 0x000fe200078e780c */
[----:B------:R-:W-:Y:S01]  /*10b0*/  IMAD R53, R10, 0x8, R53 ;  /* 0x000000080a357824 */ /* 0x000fe200078e0235 */
[----:B------:R-:W-:Y:S01]  /*10c0*/  LOP3.LUT R6, R6, 0x7, R13, 0x78, !PT ;  /* 0x0000000706067812 */ /* 0x000fe200078e780d */
[--C-:B------:R-:W-:Y:S01]  /*10d0*/  IMAD.U32 R150, R51, 0x8, R162.reuse ;  /* 0x0000000833967824 */ /* 0x100fe200078e00a2 */
[----:B------:R-:W-:Y:S01]  /*10e0*/  IABS R51, R52 ;  /* 0x0000003400337213 */ /* 0x000fe20000000000 */
[----:B------:R-:W-:Y:S01]  /*10f0*/  IMAD.U32 R154, R53, 0x8, R162 ;  /* 0x00000008359a7824 */ /* 0x000fe200078e00a2 */
[----:B------:R-:W-:Y:S01]  /*1100*/  IABS R53, R54 ;  /* 0x0000003600357213 */ /* 0x000fe20000000000 */
[----:B------:R-:W-:Y:S01]  /*1110*/  IMAD R65, R13, 0x8, R6 ;  /* 0x000000080d417824 */ /* 0x000fe200078e0206 */
[----:B------:R-:W-:Y:S01]  /*1120*/  ISETP.GT.U32.AND P2, PT, R68, R49, PT ;  /* 0x000000314400720c */ /* 0x000fe20003f44070 */
[----:B------:R-:W-:-:S04]  /*1130*/  IMAD.HI.U32 R6, R44, R51, RZ ;  /* 0x000000332c067227 */ /* 0x000fc800078e00ff */
[----:B------:R-:W-:Y:S01]  /*1140*/  @!P0 IMAD.IADD R45, R45, 0x1, -R68 ;  /* 0x000000012d2d8824 */ /* 0x000fe200078e0a44 */
[----:B------:R-:W-:Y:S01]  /*1150*/  ISETP.GE.AND P0, PT, R50, RZ, PT ;  /* 0x000000ff3200720c */ /* 0x000fe20003f06270 */
[----:B------:R-:W-:-:S03]  /*1160*/  IMAD.HI.U32 R47, R44, R53, RZ ;  /* 0x000000352c2f7227 */ /* 0x000fc600078e00ff */
[C---:B------:R-:W-:Y:S01]  /*1170*/  ISETP.GT.U32.AND P6, PT, R68.reuse, R45, PT ;  /* 0x0000002d4400720c */ /* 0x040fe20003fc4070 */
[----:B------:R-:W-:Y:S02]  /*1180*/  IMAD.MOV R6, RZ, RZ, -R6 ;  /* 0x000000ffff067224 */ /* 0x000fe400078e0a06 */
[----:B------:R-:W-:Y:S02]  /*1190*/  IMAD.MOV R50, RZ, RZ, -R47 ;  /* 0x000000ffff327224 */ /* 0x000fe400078e0a2f */
[----:B------:R-:W-:Y:S01]  /*11a0*/  IMAD R47, R68, R6, R51 ;  /* 0x00000006442f7224 */ /* 0x000fe200078e0233 */
[----:B------:R-:W-:Y:S01]  /*11b0*/  IADD3 R51, R66, 0x14, RZ ;  /* 0x0000001442337810 */ /* 0x000fe20007ffe0ff */
[----:B------:R-:W-:Y:S02]  /*11c0*/  IMAD R55, R12, 0x8, R55 ;  /* 0x000000080c377824 */ /* 0x000fe400078e0237 */
[----:B------:R-:W-:Y:S02]  /*11d0*/  @!P2 IMAD.IADD R49, R49, 0x1, -R68 ;  /* 0x000000013131a824 */ /* 0x000fe400078e0a44 */
[----:B------:R-:W-:Y:S01]  /*11e0*/  IMAD.U32 R158, R55, 0x8, R162 ;  /* 0x00000008379e7824 */ /* 0x000fe200078e00a2 */
[----:B------:R-:W-:Y:S01]  /*11f0*/  IABS R55, R56 ;  /* 0x0000003800377213 */ /* 0x000fe20000000000 */
[----:B------:R-:W-:Y:S01]  /*1200*/  @!P6 IMAD.IADD R45, R45, 0x1, -R68 ;  /* 0x000000012d2de824 */ /* 0x000fe200078e0a44 */
[C---:B------:R-:W-:Y:S01]  /*1210*/  ISETP.GT.U32.AND P6, PT, R68.reuse, R47, PT ;  /* 0x0000002f4400720c */ /* 0x040fe20003fc4070 */
[----:B------:R-:W-:Y:S01]  /*1220*/  IMAD.U32 R160, R65, 0x8, R162 ;  /* 0x0000000841a07824 */ /* 0x000fe200078e00a2 */
[----:B------:R-:W-:Y:S01]  /*1230*/  ISETP.GT.U32.AND P2, PT, R68, R49, PT ;  /* 0x000000314400720c */ /* 0x000fe20003f44070 */
[----:B------:R-:W-:-:S04]  /*1240*/  IMAD.HI.U32 R48, R44, R55, RZ ;  /* 0x000000372c307227 */ /* 0x000fc800078e00ff */
[----:B------:R-:W-:Y:S02]  /*1250*/  IMAD.MOV R52, RZ, RZ, -R48 ;  /* 0x000000ffff347224 */ /* 0x000fe400078e0a30 */
[----:B------:R-:W-:Y:S01]  /*1260*/  IMAD R48, R68, R50, R53 ;  /* 0x0000003244307224 */ /* 0x000fe200078e0235 */
[----:B------:R-:W-:Y:S01]  /*1270*/  IADD3 R53, R66, 0x10, RZ ;  /* 0x0000001042357810 */ /* 0x000fe20007ffe0ff */
[----:B------:R-:W-:Y:S01]  /*1280*/  IMAD R50, R68, R52, R55 ;  /* 0x0000003444327224 */ /* 0x000fe200078e0237 */
[----:B------:R-:W-:Y:S01]  /*1290*/  IADD3 R52, R66, 0x12, RZ ;  /* 0x0000001242347810 */ /* 0x000fe20007ffe0ff */
[--C-:B------:R-:W-:Y:S01]  /*12a0*/  @!P6 IMAD.IADD R47, R47, 0x1, -R68.reuse ;  /* 0x000000012f2fe824 */ /* 0x100fe200078e0a44 */
[----:B------:R-:W-:Y:S01]  /*12b0*/  IABS R57, R53 ;  /* 0x0000003500397213 */ /* 0x000fe20000000000 */
[----:B------:R-:W-:Y:S01]  /*12c0*/  @!P2 IMAD.IADD R49, R49, 0x1, -R68 ;  /* 0x000000013131a824 */ /* 0x000fe200078e0a44 */
[----:B------:R-:W-:Y:S01]  /*12d0*/  ISETP.GE.AND P2, PT, R51, RZ, PT ;  /* 0x000000ff3300720c */ /* 0x000fe20003f46270 */
[----:B------:R-:W-:Y:S01]  /*12e0*/  IMAD.MOV.U32 R6, RZ, RZ, R45 ;  /* 0x000000ffff067224 */ /* 0x000fe200078e002d */
[----:B------:R-:W-:Y:S01]  /*12f0*/  ISETP.GT.U32.AND P6, PT, R68, R47, PT ;  /* 0x0000002f4400720c */ /* 0x000fe20003fc4070 */
[----:B------:R-:W-:Y:S01]  /*1300*/  @!P0 IMAD.MOV R49, RZ, RZ, -R49 ;  /* 0x000000ffff318224 */ /* 0x000fe200078e0a31 */
[----:B------:R-:W-:Y:S01]  /*1310*/  IABS R51, R51 ;  /* 0x0000003300337213 */ /* 0x000fe20000000000 */
[----:B------:R-:W-:Y:S01]  /*1320*/  @!P1 IMAD.MOV R6, RZ, RZ, -R6 ;  /* 0x000000ffff069224 */ /* 0x000fe200078e0a06 */
[----:B------:R-:W-:Y:S01]  /*1330*/  ISETP.GE.AND P0, PT, R53, RZ, PT ;  /* 0x000000ff3500720c */ /* 0x000fe20003f06270 */
[----:B------:R-:W-:Y:S01]  /*1340*/  IMAD.U32 R162, R69, 0x8, R162 ;  /* 0x0000000845a27824 */ /* 0x000fe200078e00a2 */
[----:B------:R-:W-:Y:S01]  /*1350*/  IABS R55, R52 ;  /* 0x0000003400377213 */ /* 0x000fe20000000000 */
[----:B------:R-:W-:Y:S01]  /*1360*/  IMAD.MOV.U32 R53, RZ, RZ, R51 ;  /* 0x000000ffff357224 */ /* 0x000fe200078e0033 */
[----:B------:R-:W-:Y:S01]  /*1370*/  ISETP.GE.AND P1, PT, R52, RZ, PT ;  /* 0x000000ff3400720c */ /* 0x000fe20003f26270 */
[----:B------:R-:W-:Y:S01]  /*1380*/  IMAD.HI.U32 R52, R44, R57, RZ ;  /* 0x000000392c347227 */ /* 0x000fe200078e00ff */
[----:B------:R-:W-:-:S03]  /*1390*/  LEA R162, R162, 0x1000, 0x1 ;  /* 0x00001000a2a27811 */ /* 0x000fc600078e08ff */
[----:B------:R-:W-:Y:S01]  /*13a0*/  @!P6 IMAD.IADD R47, R47, 0x1, -R68 ;  /* 0x000000012f2fe824 */ /* 0x000fe200078e0a44 */
[----:B------:R-:W-:Y:S01]  /*13b0*/  ISETP.GT.U32.AND P6, PT, R68, R48, PT ;  /* 0x000000304400720c */ /* 0x000fe20003fc4070 */
[----:B------:R-:W-:-:S04]  /*13c0*/  IMAD.HI.U32 R45, R44, R53, RZ ;  /* 0x000000352c2d7227 */ /* 0x000fc800078e00ff */
[----:B------:R-:W-:Y:S01]  /*13d0*/  @!P5 IMAD.MOV R47, RZ, RZ, -R47 ;  /* 0x000000ffff2fd224 */ /* 0x000fe200078e0a2f */
[----:B------:R-:W-:Y:S01]  /*13e0*/  ISETP.GT.U32.AND P5, PT, R68, R50, PT ;  /* 0x000000324400720c */ /* 0x000fe20003fa4070 */
[----:B------:R-:W-:-:S04]  /*13f0*/  IMAD.HI.U32 R51, R44, R55, RZ ;  /* 0x000000372c337227 */ /* 0x000fc800078e00ff */
[----:B------:R-:W-:Y:S02]  /*1400*/  IMAD.MOV R54, RZ, RZ, -R45 ;  /* 0x000000ffff367224 */ /* 0x000fe400078e0a2d */
[--C-:B------:R-:W-:Y:S02]  /*1410*/  @!P6 IMAD.IADD R48, R48, 0x1, -R68.reuse ;  /* 0x000000013030e824 */ /* 0x100fe400078e0a44 */
[----:B------:R-:W-:Y:S02]  /*1420*/  IMAD.MOV R56, RZ, RZ, -R51 ;  /* 0x000000ffff387224 */ /* 0x000fe400078e0a33 */
[C---:B------:R-:W-:Y:S01]  /*1430*/  IMAD R51, R68.reuse, R54, R53 ;  /* 0x0000003644337224 */ /* 0x040fe200078e0235 */
[----:B------:R-:W-:Y:S01]  /*1440*/  ISETP.GT.U32.AND P6, PT, R68, R48, PT ;  /* 0x000000304400720c */ /* 0x000fe20003fc4070 */
[----:B------:R-:W-:Y:S02]  /*1450*/  @!P5 IMAD.IADD R50, R50, 0x1, -R68 ;  /* 0x000000013232d824 */ /* 0x000fe400078e0a44 */
[----:B------:R-:W-:-:S03]  /*1460*/  IMAD.HI.U32 R45, R44, R59, RZ ;  /* 0x0000003b2c2d7227 */ /* 0x000fc600078e00ff */
[C---:B------:R-:W-:Y:S01]  /*1470*/  ISETP.GT.U32.AND P5, PT, R68.reuse, R50, PT ;  /* 0x000000324400720c */ /* 0x040fe20003fa4070 */
[----:B------:R-:W-:Y:S02]  /*1480*/  IMAD.MOV R53, RZ, RZ, -R52 ;  /* 0x000000ffff357224 */ /* 0x000fe400078e0a34 */
[----:B------:R-:W-:Y:S02]  /*1490*/  IMAD R52, R68, R56, R55 ;  /* 0x0000003844347224 */ /* 0x000fe400078e0237 */
[----:B------:R-:W-:Y:S02]  /*14a0*/  IMAD.MOV R45, RZ, RZ, -R45 ;  /* 0x000000ffff2d7224 */ /* 0x000fe400078e0a2d */
[----:B------:R-:W-:Y:S01]  /*14b0*/  @!P6 IMAD.IADD R48, R48, 0x1, -R68 ;  /* 0x000000013030e824 */ /* 0x000fe200078e0a44 */
[C---:B------:R-:W-:Y:S01]  /*14c0*/  ISETP.GT.U32.AND P6, PT, R68.reuse, R51, PT ;  /* 0x000000334400720c */ /* 0x040fe20003fc4070 */
[C---:B------:R-:W-:Y:S01]  /*14d0*/  IMAD R53, R68.reuse, R53, R57 ;  /* 0x0000003544357224 */ /* 0x040fe200078e0239 */
[----:B------:R-:W-:Y:S01]  /*14e0*/  IABS R57, R75 ;  /* 0x0000004b00397213 */ /* 0x000fe20000000000 */
[----:B------:R-:W-:Y:S01]  /*14f0*/  @!P4 IMAD.MOV R48, RZ, RZ, -R48 ;  /* 0x000000ffff30c224 */ /* 0x000fe200078e0a30 */
[C---:B------:R-:W-:Y:S01]  /*1500*/  ISETP.GT.U32.AND P4, PT, R68.reuse, R52, PT ;  /* 0x000000344400720c */ /* 0x040fe20003f84070 */
[----:B------:R-:W-:-:S02]  /*1510*/  IMAD R54, R68, R45, R59 ;  /* 0x0000002d44367224 */ /* 0x000fc400078e023b */
[----:B------:R-:W-:Y:S01]  /*1520*/  @!P5 IMAD.IADD R50, R50, 0x1, -R68 ;  /* 0x000000013232d824 */ /* 0x000fe200078e0a44 */
[----:B------:R-:W-:Y:S01]  /*1530*/  ISETP.GT.U32.AND P5, PT, R68, R53, PT ;  /* 0x000000354400720c */ /* 0x000fe20003fa4070 */
[----:B------:R-:W-:-:S04]  /*1540*/  IMAD.HI.U32 R45, R44, R61, RZ ;  /* 0x0000003d2c2d7227 */ /* 0x000fc800078e00ff */
[--C-:B------:R-:W-:Y:S01]  /*1550*/  @!P6 IMAD.IADD R51, R51, 0x1, -R68.reuse ;  /* 0x000000013333e824 */ /* 0x100fe200078e0a44 */
[----:B------:R-:W-:Y:S01]  /*1560*/  ISETP.GT.U32.AND P6, PT, R68, R54, PT ;  /* 0x000000364400720c */ /* 0x000fe20003fc4070 */
[----:B------:R-:W-:Y:S02]  /*1570*/  IMAD.MOV R45, RZ, RZ, -R45 ;  /* 0x000000ffff2d7224 */ /* 0x000fe400078e0a2d */
[----:B------:R-:W-:Y:S01]  /*1580*/  @!P4 IMAD.IADD R52, R52, 0x1, -R68 ;  /* 0x000000013434c824 */ /* 0x000fe200078e0a44 */
[C---:B------:R-:W-:Y:S01]  /*1590*/  ISETP.GT.U32.AND P4, PT, R68.reuse, R51, PT ;  /* 0x000000334400720c */ /* 0x040fe20003f84070 */
[----:B------:R-:W-:Y:S01]  /*15a0*/  IMAD R55, R68, R45, R61 ;  /* 0x0000002d44377224 */ /* 0x000fe200078e023d */
[----:B------:R-:W-:Y:S01]  /*15b0*/  IABS R61, R76 ;  /* 0x0000004c003d7213 */ /* 0x000fe20000000000 */
[----:B------:R-:W-:Y:S02]  /*15c0*/  IMAD.IADD R59, R64, 0x1, R58 ;  /* 0x00000001403b7824 */ /* 0x000fe400078e023a */
[----:B------:R-:W-:Y:S01]  /*15d0*/  @!P5 IMAD.IADD R53, R53, 0x1, -R68 ;  /* 0x000000013535d824 */ /* 0x000fe200078e0a44 */
[----:B------:R-:W-:Y:S01]  /*15e0*/  ISETP.GT.U32.AND P5, PT, R68, R52, PT ;  /* 0x000000344400720c */ /* 0x000fe20003fa4070 */
[----:B------:R-:W-:Y:S01]  /*15f0*/  IMAD.HI.U32 R45, R44, R57, RZ ;  /* 0x000000392c2d7227 */ /* 0x000fe200078e00ff */
[----:B------:R-:W-:-:S03]  /*1600*/  IABS R65, R59 ;  /* 0x0000003b00417213 */ /* 0x000fc60000000000 */
[----:B------:R-:W-:-:S04]  /*1610*/  IMAD.HI.U32 R56, R44, R61, RZ ;  /* 0x0000003d2c387227 */ /* 0x000fc800078e00ff */
[----:B------:R-:W-:Y:S01]  /*1620*/  @!P6 IMAD.IADD R54, R54, 0x1, -R68 ;  /* 0x000000013636e824 */ /* 0x000fe200078e0a44 */
[C---:B------:R-:W-:Y:S01]  /*1630*/  ISETP.GT.U32.AND P6, PT, R68.reuse, R53, PT ;  /* 0x000000354400720c */ /* 0x040fe20003fc4070 */
[----:B------:R-:W-:Y:S02]  /*1640*/  IMAD.MOV R45, RZ, RZ, -R45 ;  /* 0x000000ffff2d7224 */ /* 0x000fe400078e0a2d */
[----:B------:R-:W-:Y:S02]  /*1650*/  IMAD.MOV R60, RZ, RZ, -R56 ;  /* 0x000000ffff3c7224 */ /* 0x000fe400078e0a38 */
[----:B------:R-:W-:Y:S01]  /*1660*/  @!P3 IMAD.MOV R50, RZ, RZ, -R50 ;  /* 0x000000ffff32b224 */ /* 0x000fe200078e0a32 */
[C---:B------:R-:W-:Y:S01]  /*1670*/  ISETP.GT.U32.AND P3, PT, R68.reuse, R54, PT ;  /* 0x000000364400720c */ /* 0x040fe20003f64070 */
[----:B------:R-:W-:Y:S02]  /*1680*/  IMAD R56, R68, R45, R57 ;  /* 0x0000002d44387224 */ /* 0x000fe400078e0239 */
[----:B------:R-:W-:-:S04]  /*1690*/  IMAD.HI.U32 R45, R44, R65, RZ ;  /* 0x000000412c2d7227 */ /* 0x000fc800078e00ff */
[--C-:B------:R-:W-:Y:S01]  /*16a0*/  @!P4 IMAD.IADD R51, R51, 0x1, -R68.reuse ;  /* 0x000000013333c824 */ /* 0x100fe200078e0a44 */
[C---:B------:R-:W-:Y:S01]  /*16b0*/  ISETP.GT.U32.AND P4, PT, R68.reuse, R55, PT ;  /* 0x000000374400720c */ /* 0x040fe20003f84070 */
[----:B------:R-:W-:Y:S01]  /*16c0*/  IMAD R57, R68, R60, R61 ;  /* 0x0000003c44397224 */ /* 0x000fe200078e023d */
[----:B------:R-:W-:Y:S01]  /*16d0*/  IADD3 R60, R46, 0x4, RZ ;  /* 0x000000042e3c7810 */ /* 0x000fe20007ffe0ff */
[----:B------:R-:W-:Y:S02]  /*16e0*/  IMAD.MOV R45, RZ, RZ, -R45 ;  /* 0x000000ffff2d7224 */ /* 0x000fe400078e0a2d */
[--C-:B------:R-:W-:Y:S01]  /*16f0*/  @!P5 IMAD.IADD R52, R52, 0x1, -R68.reuse ;  /* 0x000000013434d824 */ /* 0x100fe200078e0a44 */
[C---:B------:R-:W-:Y:S01]  /*1700*/  ISETP.GT.U32.AND P5, PT, R68.reuse, R56, PT ;  /* 0x000000384400720c */ /* 0x040fe20003fa4070 */
[----:B------:R-:W-:Y:S01]  /*1710*/  IMAD R46, R68, R45, R65 ;  /* 0x0000002d442e7224 */ /* 0x000fe200078e0241 */
[----:B0-----:R-:W-:Y:S01]  /*1720*/  IADD3 R45, R62, 0xffffffe, RZ ;  /* 0x0ffffffe3e2d7810 */ /* 0x001fe20007ffe0ff */
[----:B------:R-:W-:Y:S01]  /*1730*/  @!P6 IMAD.IADD R53, R53, 0x1, -R68 ;  /* 0x000000013535e824 */ /* 0x000fe200078e0a44 */
[----:B------:R-:W-:Y:S01]  /*1740*/  ISETP.GT.U32.AND P6, PT, R68, R57, PT ;  /* 0x000000394400720c */ /* 0x000fe20003fc4070 */
[----:B------:R-:W-:-:S02]  /*1750*/  IMAD.IADD R61, R64, 0x1, R60 ;  /* 0x00000001403d7824 */ /* 0x000fc400078e023c */
[--C-:B------:R-:W-:Y:S01]  /*1760*/  @!P3 IMAD.IADD R54, R54, 0x1, -R68.reuse ;  /* 0x000000013636b824 */ /* 0x100fe200078e0a44 */
[----:B------:R-:W-:Y:S01]  /*1770*/  ISETP.GT.U32.AND P3, PT, R68, R46, PT ;  /* 0x0000002e4400720c */ /* 0x000fe20003f64070 */
[--C-:B------:R-:W-:Y:S01]  /*1780*/  @!P4 IMAD.IADD R55, R55, 0x1, -R68.reuse ;  /* 0x000000013737c824 */ /* 0x100fe200078e0a44 */
[----:B------:R-:W-:Y:S01]  /*1790*/  IABS R69, R61 ;  /* 0x0000003d00457213 */ /* 0x000fe20000000000 */
[----:B------:R-:W-:Y:S01]  /*17a0*/  IMAD.IADD R64, R64, 0x1, R63 ;  /* 0x0000000140407824 */ /* 0x000fe200078e023f */
[----:B------:R-:W0:Y:S01]  /*17b0*/  F2I.FTZ.U32.TRUNC.NTZ R45, R45 ;  /* 0x0000002d002d7305 */ /* 0x000e22000021f000 */
[--C-:B------:R-:W-:Y:S01]  /*17c0*/  @!P5 IMAD.IADD R56, R56, 0x1, -R68.reuse ;  /* 0x000000013838d824 */ /* 0x100fe200078e0a44 */
[----:B------:R-:W-:Y:S01]  /*17d0*/  ISETP.GT.U32.AND P5, PT, R68, R55, PT ;  /* 0x000000374400720c */ /* 0x000fe20003fa4070 */
[----:B------:R-:W-:Y:S01]  /*17e0*/  IMAD.HI.U32 R62, R44, R69, RZ ;  /* 0x000000452c3e7227 */ /* 0x000fe200078e00ff */
[----:B------:R-:W-:Y:S02]  /*17f0*/  IABS R71, R64 ;  /* 0x0000004000477213 */ /* 0x000fe40000000000 */
[----:B------:R-:W-:Y:S01]  /*1800*/  ISETP.GE.AND P4, PT, R66, RZ, PT ;  /* 0x000000ff4200720c */ /* 0x000fe20003f86270 */
[----:B------:R-:W-:Y:S01]  /*1810*/  @!P6 IMAD.IADD R57, R57, 0x1, -R68 ;  /* 0x000000013939e824 */ /* 0x000fe200078e0a44 */
[----:B------:R-:W-:Y:S01]  /*1820*/  ISETP.GT.U32.AND P6, PT, R68, R56, PT ;  /* 0x000000384400720c */ /* 0x000fe20003fc4070 */
[----:B------:R-:W-:-:S02]  /*1830*/  IMAD.MOV R62, RZ, RZ, -R62 ;  /* 0x000000ffff3e7224 */ /* 0x000fc400078e0a3e */
[----:B------:R-:W-:Y:S01]  /*1840*/  @!P3 IMAD.IADD R46, R46, 0x1, -R68 ;  /* 0x000000012e2eb824 */ /* 0x000fe200078e0a44 */
[----:B------:R-:W-:Y:S01]  /*1850*/  ISETP.GT.U32.AND P3, PT, R68, R57, PT ;  /* 0x000000394400720c */ /* 0x000fe20003f64070 */
[----:B------:R-:W-:-:S04]  /*1860*/  IMAD.HI.U32 R65, R44, R71, RZ ;  /* 0x000000472c417227 */ /* 0x000fc800078e00ff */
[C---:B------:R-:W-:Y:S02]  /*1870*/  IMAD R62, R68.reuse, R62, R69 ;  /* 0x0000003e443e7224 */ /* 0x040fe400078e0245 */
[----:B------:R-:W-:Y:S02]  /*1880*/  IMAD.MOV R65, RZ, RZ, -R65 ;  /* 0x000000ffff417224 */ /* 0x000fe400078e0a41 */
[----:B------:R-:W-:Y:S01]  /*1890*/  @!P5 IMAD.IADD R55, R55, 0x1, -R68 ;  /* 0x000000013737d824 */ /* 0x000fe200078e0a44 */
[C---:B------:R-:W-:Y:S01]  /*18a0*/  ISETP.GT.U32.AND P5, PT, R68.reuse, R62, PT ;  /* 0x0000003e4400720c */ /* 0x040fe20003fa4070 */
[----:B------:R-:W-:Y:S02]  /*18b0*/  IMAD R65, R68, R65, R71 ;  /* 0x0000004144417224 */ /* 0x000fe400078e0247 */
[----:B------:R-:W-:-:S04]  /*18c0*/  IMAD.HI.U32 R44, R44, R73, RZ ;  /* 0x000000492c2c7227 */ /* 0x000fc800078e00ff */
[----:B------:R-:W-:Y:S01]  /*18d0*/  @!P2 IMAD.MOV R51, RZ, RZ, -R51 ;  /* 0x000000ffff33a224 */ /* 0x000fe200078e0a33 */
[C---:B------:R-:W-:Y:S01]  /*18e0*/  ISETP.GT.U32.AND P2, PT, R68.reuse, R46, PT ;  /* 0x0000002e4400720c */ /* 0x040fe20003f44070 */
[----:B0-----:R-:W-:Y:S02]  /*18f0*/  IMAD.MOV R66, RZ, RZ, -R45 ;  /* 0x000000ffff427224 */ /* 0x001fe400078e0a2d */
[----:B------:R-:W-:Y:S02]  /*1900*/  IMAD.MOV R44, RZ, RZ, -R44 ;  /* 0x000000ffff2c7224 */ /* 0x000fe400078e0a2c */
[----:B------:R-:W-:Y:S01]  /*1910*/  @!P3 IMAD.IADD R57, R57, 0x1, -R68 ;  /* 0x000000013939b824 */ /* 0x000fe200078e0a44 */
[C---:B------:R-:W-:Y:S01]  /*1920*/  ISETP.GT.U32.AND P3, PT, R68.reuse, R65, PT ;  /* 0x000000414400720c */ /* 0x040fe20003f64070 */
[----:B------:R-:W-:Y:S02]  /*1930*/  IMAD.MOV.U32 R69, RZ, RZ, R66 ;  /* 0x000000ffff457224 */ /* 0x000fe400078e0042 */
[----:B------:R-:W-:-:S02]  /*1940*/  IMAD R66, R68, R44, R73 ;  /* 0x0000002c44427224 */ /* 0x000fc400078e0249 */
[--C-:B------:R-:W-:Y:S02]  /*1950*/  @!P5 IMAD.IADD R62, R62, 0x1, -R68.reuse ;  /* 0x000000013e3ed824 */ /* 0x100fe400078e0a44 */
[--C-:B------:R-:W-:Y:S01]  /*1960*/  @!P2 IMAD.IADD R46, R46, 0x1, -R68.reuse ;  /* 0x000000012e2ea824 */ /* 0x100fe200078e0a44 */
[----:B------:R-:W-:Y:S01]  /*1970*/  ISETP.GT.U32.AND P5, PT, R68, R66, PT ;  /* 0x000000424400720c */ /* 0x000fe20003fa4070 */
[----:B------:R-:W-:Y:S01]  /*1980*/  IMAD R69, R69, R72, RZ ;  /* 0x0000004845457224 */ /* 0x000fe200078e02ff */
[----:B------:R-:W-:Y:S01]  /*1990*/  ISETP.GE.AND P2, PT, R74, RZ, PT ;  /* 0x000000ff4a00720c */ /* 0x000fe20003f46270 */
[----:B------:R-:W-:Y:S02]  /*19a0*/  IMAD.MOV.U32 R44, RZ, RZ, RZ ;  /* 0x000000ffff2c7224 */ /* 0x000fe400078e00ff */
[----:B------:R-:W-:Y:S01]  /*19b0*/  @!P3 IMAD.IADD R65, R65, 0x1, -R68 ;  /* 0x000000014141b824 */ /* 0x000fe200078e0a44 */
[----:B------:R-:W-:Y:S01]  /*19c0*/  ISETP.GE.AND P3, PT, R75, RZ, PT ;  /* 0x000000ff4b00720c */ /* 0x000fe20003f66270 */
[----:B------:R-:W-:Y:S01]  /*19d0*/  @!P1 IMAD.MOV R52, RZ, RZ, -R52 ;  /* 0x000000ffff349224 */ /* 0x000fe200078e0a34 */
[C---:B------:R-:W-:Y:S01]  /*19e0*/  ISETP.GT.U32.AND P1, PT, R68.reuse, R62, PT ;  /* 0x0000003e4400720c */ /* 0x040fe20003f24070 */
[----:B------:R-:W-:Y:S01]  /*19f0*/  @!P0 IMAD.MOV R53, RZ, RZ, -R53 ;  /* 0x000000ffff358224 */ /* 0x000fe200078e0a35 */
[----:B------:R-:W-:Y:S01]  /*1a00*/  ISETP.GT.U32.AND P0, PT, R68, R65, PT ;  /* 0x000000414400720c */ /* 0x000fe20003f04070 */
[----:B------:R-:W-:Y:S01]  /*1a10*/  @!P6 IMAD.IADD R56, R56, 0x1, -R68 ;  /* 0x000000013838e824 */ /* 0x000fe200078e0a44 */
[----:B------:R-:W-:Y:S01]  /*1a20*/  ISETP.GE.AND P6, PT, R70, RZ, PT ;  /* 0x000000ff4600720c */ /* 0x000fe20003fc6270 */
[----:B------:R-:W-:Y:S01]  /*1a30*/  IMAD.HI.U32 R44, R45, R69, R44 ;  /* 0x000000452d2c7227 */ /* 0x000fe200078e002c */
[----:B------:R-:W-:Y:S01]  /*1a40*/  IABS R45, R135 ;  /* 0x00000087002d7213 */ /* 0x000fe20000000000 */
[----:B------:R-:W-:-:S02]  /*1a50*/  CS2R R74, SRZ ;  /* 0x00000000004a7805 */ /* 0x000fc4000001ff00 */
[----:B------:R-:W-:Y:S01]  /*1a60*/  @!P5 IMAD.IADD R66, R66, 0x1, -R68 ;  /* 0x000000014242d824 */ /* 0x000fe200078e0a44 */
[----:B------:R-:W-:Y:S01]  /*1a70*/  ISETP.GE.AND P5, PT, R76, RZ, PT ;  /* 0x000000ff4c00720c */ /* 0x000fe20003fa6270 */
[----:B------:R-:W-:Y:S01]  /*1a80*/  @!P2 IMAD.MOV R55, RZ, RZ, -R55 ;  /* 0x000000ffff37a224 */ /* 0x000fe200078e0a37 */
[----:B------:R-:W-:Y:S01]  /*1a90*/  CS2R R76, SRZ ;  /* 0x00000000004c7805 */ /* 0x000fe2000001ff00 */
[----:B------:R-:W-:Y:S01]  /*1aa0*/  IMAD.HI.U32 R44, R44, R45, RZ ;  /* 0x0000002d2c2c7227 */ /* 0x000fe200078e00ff */
[----:B------:R-:W-:-:S03]  /*1ab0*/  ISETP.GT.U32.AND P2, PT, R68, R66, PT ;  /* 0x000000424400720c */ /* 0x000fc60003f44070 */
[----:B------:R-:W-:Y:S02]  /*1ac0*/  IMAD.MOV R44, RZ, RZ, -R44 ;  /* 0x000000ffff2c7224 */ /* 0x000fe400078e0a2c */
[--C-:B------:R-:W-:Y:S01]  /*1ad0*/  @!P1 IMAD.IADD R62, R62, 0x1, -R68.reuse ;  /* 0x000000013e3e9824 */ /* 0x100fe200078e0a44 */
[----:B------:R-:W-:Y:S01]  /*1ae0*/  ISETP.GE.AND P1, PT, R61, RZ, PT ;  /* 0x000000ff3d00720c */ /* 0x000fe20003f26270 */
[----:B------:R-:W-:Y:S01]  /*1af0*/  @!P0 IMAD.IADD R65, R65, 0x1, -R68 ;  /* 0x0000000141418824 */ /* 0x000fe200078e0a44 */
[----:B------:R-:W-:Y:S01]  /*1b00*/  ISETP.GE.AND P0, PT, R64, RZ, PT ;  /* 0x000000ff4000720c */ /* 0x000fe20003f06270 */
[----:B------:R-:W-:Y:S01]  /*1b10*/  @!P6 IMAD.MOV R54, RZ, RZ, -R54 ;  /* 0x000000ffff36e224 */ /* 0x000fe200078e0a36 */
[----:B------:R-:W-:Y:S01]  /*1b20*/  SHF.R.U32.HI R61, RZ, 0x3, R0 ;  /* 0x00000003ff3d7819 */ /* 0x000fe20000011600 */
[----:B------:R-:W-:Y:S01]  /*1b30*/  @!P3 IMAD.MOV R56, RZ, RZ, -R56 ;  /* 0x000000ffff38b224 */ /* 0x000fe200078e0a38 */
[----:B------:R-:W-:Y:S01]  /*1b40*/  ISETP.GE.AND P6, PT, R59, RZ, PT ;  /* 0x000000ff3b00720c */ /* 0x000fe20003fc6270 */
[----:B------:R-:W-:Y:S01]  /*1b50*/  IMAD R59, R72, R44, R45 ;  /* 0x0000002c483b7224 */ /* 0x000fe200078e022d */
[--C-:B------:R-:W-:Y:S01]  /*1b60*/  SHF.R.U32.HI R64, RZ, 0x1, R3.reuse ;  /* 0x00000001ff407819 */ /* 0x100fe20000011603 */
[----:B------:R-:W-:Y:S01]  /*1b70*/  IMAD.SHL.U32 R45, R4, 0x2, RZ ;  /* 0x00000002042d7824 */ /* 0x000fe200078e00ff */
[----:B------:R-:W-:Y:S01]  /*1b80*/  SGXT.U32 R4, R61, 0x1 ;  /* 0x000000013d04781a */ /* 0x000fe20000000000 */
[----:B------:R-:W-:Y:S01]  /*1b90*/  @!P2 IMAD.IADD R66, R66, 0x1, -R68 ;  /* 0x000000014242a824 */ /* 0x000fe200078e0a44 */
[----:B------:R-:W-:Y:S01]  /*1ba0*/  SGXT.U32 R61, R64, 0x2 ;  /* 0x00000002403d781a */ /* 0x000fe20000000000 */
[----:B------:R-:W-:Y:S01]  /*1bb0*/  @!P1 IMAD.MOV R62, RZ, RZ, -R62 ;  /* 0x000000ffff3e9224 */ /* 0x000fe200078e0a3e */
[----:B------:R-:W-:Y:S01]  /*1bc0*/  SHF.R.U32.HI R44, RZ, 0x1, R3 ;  /* 0x00000001ff2c7819 */ /* 0x000fe20000011603 */
[----:B------:R-:W-:Y:S01]  /*1bd0*/  @!P0 IMAD.MOV R65, RZ, RZ, -R65 ;  /* 0x000000ffff418224 */ /* 0x000fe200078e0a41 */
[----:B------:R-:W-:Y:S01]  /*1be0*/  LOP3.LUT R68, R45, R4, RZ, 0xfc, !PT ;  /* 0x000000042d447212 */ /* 0x000fe200078efcff */
[----:B------:R-:W-:Y:S01]  /*1bf0*/  @!P5 IMAD.MOV R57, RZ, RZ, -R57 ;  /* 0x000000ffff39d224 */ /* 0x000fe200078e0a39 */
[----:B------:R-:W-:Y:S01]  /*1c00*/  SHF.R.U32.HI R64, RZ, 0x1, R58 ;  /* 0x00000001ff407819 */ /* 0x000fe2000001163a */
[----:B------:R-:W-:Y:S01]  /*1c10*/  IMAD.SHL.U32 R58, R58, 0x20, RZ ;  /* 0x000000203a3a7824 */ /* 0x000fe200078e00ff */
[----:B------:R-:W-:Y:S01]  /*1c20*/  LOP3.LUT R4, R4, R61, RZ, 0x3c, !PT ;  /* 0x0000003d04047212 */ /* 0x000fe200078e3cff */
[----:B------:R-:W-:Y:S01]  /*1c30*/  @!P6 IMAD.MOV R46, RZ, RZ, -R46 ;  /* 0x000000ffff2ee224 */ /* 0x000fe200078e0a2e */
[----:B------:R-:W-:Y:S01]  /*1c40*/  LOP3.LUT R44, R44, 0x8, RZ, 0xc0, !PT ;  /* 0x000000082c2c7812 */ /* 0x000fe200078ec0ff */
[----:B------:R-:W-:Y:S01]  /*1c50*/  @!P4 IMAD.MOV R66, RZ, RZ, -R66 ;  /* 0x000000ffff42c224 */ /* 0x000fe200078e0a42 */
[----:B------:R-:W-:Y:S01]  /*1c60*/  LOP3.LUT R61, R61, 0x2, R67, 0x1e, !PT ;  /* 0x000000023d3d7812 */ /* 0x000fe200078e1e43 */
[----:B------:R-:W-:Y:S01]  /*1c70*/  IMAD.SHL.U32 R136, R4, 0x10, RZ ;  /* 0x0000001004887824 */ /* 0x000fe200078e00ff */
[----:B------:R-:W-:Y:S01]  /*1c80*/  SGXT.U32 R64, R64, 0x2 ;  /* 0x000000024040781a */ /* 0x000fe20000000000 */
[----:B------:R-:W-:Y:S01]  /*1c90*/  IMAD.SHL.U32 R150, R150, 0x2, RZ ;  /* 0x0000000296967824 */ /* 0x000fe200078e00ff */
[----:B------:R-:W-:Y:S01]  /*1ca0*/  LOP3.LUT R45, R44, 0x7, R3, 0xf8, !PT ;  /* 0x000000072c2d7812 */ /* 0x000fe200078ef803 */
[----:B------:R-:W-:Y:S01]  /*1cb0*/  IMAD.SHL.U32 R70, R61, 0x10, RZ ;  /* 0x000000103d467824 */ /* 0x000fe200078e00ff */
[----:B------:R-:W-:Y:S01]  /*1cc0*/  SHF.R.U32.HI R44, RZ, 0x1, R63 ;  /* 0x00000001ff2c7819 */ /* 0x000fe2000001163f */
[----:B------:R-:W-:Y:S01]  /*1cd0*/  IMAD.SHL.U32 R63, R63, 0x20, RZ ;  /* 0x000000203f3f7824 */ /* 0x000fe200078e00ff */
[----:B------:R-:W-:Y:S01]  /*1ce0*/  SHF.R.U32.HI R61, RZ, 0x1, R60 ;  /* 0x00000001ff3d7819 */ /* 0x000fe2000001163c */
[C---:B------:R-:W-:Y:S01]  /*1cf0*/  IMAD.SHL.U32 R137, R45.reuse, 0x40, RZ ;  /* 0x000000402d897824 */ /* 0x040fe200078e00ff */
[----:B------:R-:W-:Y:S01]  /*1d00*/  LOP3.LUT R64, R64, R67, RZ, 0x3c, !PT ;  /* 0x0000004340407212 */ /* 0x000fe200078e3cff */
[----:B------:R-:W-:Y:S01]  /*1d10*/  IMAD.SHL.U32 R139, R45, 0x80, RZ ;  /* 0x000000802d8b7824 */ /* 0x000fe200078e00ff */
[----:B------:R-:W-:Y:S01]  /*1d20*/  SGXT.U32 R4, R44, 0x2 ;  /* 0x000000022c04781a */ /* 0x000fe20000000000 */
[----:B------:R-:W-:Y:S01]  /*1d30*/  IMAD.SHL.U32 R60, R60, 0x20, RZ ;  /* 0x000000203c3c7824 */ /* 0x000fe200078e00ff */
[----:B------:R-:W-:Y:S01]  /*1d40*/  SGXT.U32 R44, R61, 0x2 ;  /* 0x000000023d2c781a */ /* 0x000fe20000000000 */
[----:B------:R-:W-:Y:S01]  /*1d50*/  IMAD.SHL.U32 R61, R64, 0x8, RZ ;  /* 0x00000008403d7824 */ /* 0x000fe200078e00ff */
[----:B------:R-:W-:Y:S01]  /*1d60*/  ISETP.GT.U32.AND P2, PT, R72, R59, PT ;  /* 0x0000003b4800720c */ /* 0x000fe20003f44070 */
[----:B------:R-:W-:Y:S01]  /*1d70*/  IMAD.MOV.U32 R64, RZ, RZ, c[0x0][0x188] ;  /* 0x00006200ff407624 */ /* 0x000fe200078e00ff */
[-C--:B------:R-:W-:Y:S01]  /*1d80*/  LOP3.LUT R4, R4, R67.reuse, RZ, 0x3c, !PT ;  /* 0x0000004304047212 */ /* 0x080fe200078e3cff */
[----:B------:R-:W-:Y:S01]  /*1d90*/  IMAD.SHL.U32 R152, R152, 0x2, RZ ;  /* 0x0000000298987824 */ /* 0x000fe200078e00ff */
[----:B------:R-:W-:Y:S01]  /*1da0*/  LOP3.LUT R44, R44, R67, RZ, 0x3c, !PT ;  /* 0x000000432c2c7212 */ /* 0x000fe200078e3cff */
[----:B------:R-:W-:Y:S01]  /*1db0*/  IMAD R183, R35, R64, -c[0x0][0x188] ;  /* 0x8000620023b77624 */ /* 0x000fe200078e0240 */
[----:B------:R-:W-:Y:S01]  /*1dc0*/  ISETP.GE.AND P1, PT, R135, RZ, PT ;  /* 0x000000ff8700720c */ /* 0x000fe20003f26270 */
[----:B------:R-:W-:Y:S01]  /*1dd0*/  IMAD.SHL.U32 R4, R4, 0x8, RZ ;  /* 0x0000000804047824 */ /* 0x000fe200078e00ff */
[----:B------:R-:W-:Y:S01]  /*1de0*/  ISETP.NE.AND P0, PT, RZ, c[0x0][0x178], PT ;  /* 0x00005e00ff007a0c */ /* 0x000fe20003f05270 */
[----:B------:R-:W-:Y:S01]  /*1df0*/  IMAD.SHL.U32 R45, R44, 0x8, RZ ;  /* 0x000000082c2d7824 */ /* 0x000fe200078e00ff */
[----:B------:R-:W-:Y:S01]  /*1e00*/  IADD3 R185, R183, -c[0x0][0x188], RZ ;  /* 0x80006200b7b97a10 */ /* 0x000fe20007ffe0ff */
[----:B------:R-:W-:Y:S01]  /*1e10*/  IMAD.SHL.U32 R179, R64, 0x20, RZ ;  /* 0x0000002040b37824 */ /* 0x000fe200078e00ff */
[-C--:B------:R-:W-:Y:S01]  /*1e20*/  LOP3.LUT R136, R136, R137.reuse, RZ, 0xfc, !PT ;  /* 0x0000008988887212 */ /* 0x080fe200078efcff */
[----:B------:R-:W-:Y:S01]  /*1e30*/  @!P2 IMAD.IADD R59, R59, 0x1, -R72 ;  /* 0x000000013b3ba824 */ /* 0x000fe200078e0a48 */
[----:B------:R-:W-:Y:S01]  /*1e40*/  IADD3 R187, R185, -c[0x0][0x188], RZ ;  /* 0x80006200b9bb7a10 */ /* 0x000fe20007ffe0ff */
[----:B------:R-:W-:Y:S01]  /*1e50*/  IMAD.SHL.U32 R154, R154, 0x2, RZ ;  /* 0x000000029a9a7824 */ /* 0x000fe200078e00ff */
[----:B------:R-:W-:Y:S01]  /*1e60*/  LOP3.LUT R137, R70, R137, RZ, 0xfc, !PT ;  /* 0x0000008946897212 */ /* 0x000fe200078efcff */
[----:B------:R-:W-:Y:S01]  /*1e70*/  IMAD.SHL.U32 R156, R156, 0x2, RZ ;  /* 0x000000029c9c7824 */ /* 0x000fe200078e00ff */
[----:B------:R-:W-:Y:S01]  /*1e80*/  IADD3 R189, R187, -c[0x0][0x188], RZ ;  /* 0x80006200bbbd7a10 */ /* 0x000fe20007ffe0ff */
[----:B------:R-:W-:Y:S01]  /*1e90*/  IMAD.SHL.U32 R158, R158, 0x2, RZ ;  /* 0x000000029e9e7824 */ /* 0x000fe200078e00ff */
[----:B------:R-:W-:Y:S01]  /*1ea0*/  ISETP.GT.U32.AND P2, PT, R72, R59, PT ;  /* 0x0000003b4800720c */ /* 0x000fe20003f44070 */
[----:B------:R-:W-:Y:S01]  /*1eb0*/  IMAD.SHL.U32 R160, R160, 0x2, RZ ;  /* 0x00000002a0a07824 */ /* 0x000fe200078e00ff */
[----:B------:R-:W-:-:S02]  /*1ec0*/  IADD3 R191, R189, -c[0x0][0x188], RZ ;  /* 0x80006200bdbf7a10 */ /* 0x000fc40007ffe0ff */
[----:B------:R-:W-:Y:S02]  /*1ed0*/  LOP3.LUT R4, R4, R63, RZ, 0xfc, !PT ;  /* 0x0000003f04047212 */ /* 0x000fe400078efcff */
[----:B------:R-:W-:Y:S02]  /*1ee0*/  IADD3 R193, R191, -c[0x0][0x188], RZ ;  /* 0x80006200bfc17a10 */ /* 0x000fe40007ffe0ff */
[C---:B------:R-:W-:Y:S02]  /*1ef0*/  LOP3.LUT R70, R68.reuse, 0x4, RZ, 0xfc, !PT ;  /* 0x0000000444467812 */ /* 0x040fe400078efcff */
[----:B------:R-:W-:Y:S02]  /*1f00*/  IADD3 R195, R193, -c[0x0][0x188], RZ ;  /* 0x80006200c1c37a10 */ /* 0x000fe40007ffe0ff */
[----:B------:R-:W-:Y:S01]  /*1f10*/  LOP3.LUT R60, R45, R60, RZ, 0xfc, !PT ;  /* 0x0000003c2d3c7212 */ /* 0x000fe200078efcff */
[----:B------:R-:W-:Y:S01]  /*1f20*/  @!P2 IMAD.IADD R59, R59, 0x1, -R72 ;  /* 0x000000013b3ba824 */ /* 0x000fe200078e0a48 */
[----:B------:R-:W-:Y:S01]  /*1f30*/  IADD3 R197, R195, -c[0x0][0x188], RZ ;  /* 0x80006200c3c57a10 */ /* 0x000fe20007ffe0ff */
[----:B------:R-:W-:Y:S01]  /*1f40*/  CS2R R72, SRZ ;  /* 0x0000000000487805 */ /* 0x000fe2000001ff00 */
[----:B------:R-:W-:Y:S01]  /*1f50*/  LOP3.LUT R58, R61, R58, RZ, 0xfc, !PT ;  /* 0x0000003a3d3a7212 */ /* 0x000fe200078efcff */
[----:B------:R-:W-:Y:S01]  /*1f60*/  @!P1 IMAD.MOV R59, RZ, RZ, -R59 ;  /* 0x000000ffff3b9224 */ /* 0x000fe200078e0a3b */
[----:B------:R-:W-:Y:S01]  /*1f70*/  IADD3 R199, R197, -c[0x0][0x188], RZ ;  /* 0x80006200c5c77a10 */ /* 0x000fe20007ffe0ff */
[----:B------:R-:W-:Y:S01]  /*1f80*/  CS2R R44, SRZ ;  /* 0x00000000002c7805 */ /* 0x000fe2000001ff00 */
[----:B------:R-:W-:-:S02]  /*1f90*/  LOP3.LUT R68, R68, 0x7, R3, 0x78, !PT ;  /* 0x0000000744447812 */ /* 0x000fc400078e7803 */
[----:B------:R-:W-:Y:S02]  /*1fa0*/  IADD3 R201, R199, -c[0x0][0x188], RZ ;  /* 0x80006200c7c97a10 */ /* 0x000fe40007ffe0ff */
[--C-:B------:R-:W-:Y:S01]  /*1fb0*/  LOP3.LUT R70, R70, 0x7, R3.reuse, 0x78, !PT ;  /* 0x0000000746467812 */ /* 0x100fe200078e7803 */
[----:B------:R-:W-:Y:S01]  /*1fc0*/  IMAD.SHL.U32 R68, R68, 0x10, RZ ;  /* 0x0000001044447824 */ /* 0x000fe200078e00ff */
[----:B------:R-:W-:Y:S02]  /*1fd0*/  IADD3 R203, R201, -c[0x0][0x188], RZ ;  /* 0x80006200c9cb7a10 */ /* 0x000fe40007ffe0ff */
[--C-:B------:R-:W-:Y:S01]  /*1fe0*/  LOP3.LUT R164, R4, 0x7, R3.reuse, 0xf8, !PT ;  /* 0x0000000704a47812 */ /* 0x100fe200078ef803 */
[----:B------:R-:W-:Y:S01]  /*1ff0*/  IMAD.SHL.U32 R70, R70, 0x10, RZ ;  /* 0x0000001046467824 */ /* 0x000fe200078e00ff */
[----:B------:R-:W-:Y:S01]  /*2000*/  IADD3 R205, R203, -c[0x0][0x188], RZ ;  /* 0x80006200cbcd7a10 */ /* 0x000fe20007ffe0ff */
[----:B------:R-:W-:Y:S01]  /*2010*/  IMAD R4, R0, c[0x0][0x18c], RZ ;  /* 0x0000630000047a24 */ /* 0x000fe200078e02ff */
[----:B------:R-:W-:-:S02]  /*2020*/  LOP3.LUT R60, R60, 0x7, R3, 0xf8, !PT ;  /* 0x000000073c3c7812 */ /* 0x000fc400078ef803 */
[----:B------:R-:W-:Y:S02]  /*2030*/  IADD3 R207, R205, -c[0x0][0x188], RZ ;  /* 0x80006200cdcf7a10 */ /* 0x000fe40007ffe0ff */
[----:B------:R-:W-:Y:S02]  /*2040*/  LOP3.LUT R58, R58, 0x7, R3, 0xf8, !PT ;  /* 0x000000073a3a7812 */ /* 0x000fe400078ef803 */
[----:B------:R-:W-:Y:S02]  /*2050*/  IADD3 R209, R207, -c[0x0][0x188], RZ ;  /* 0x80006200cfd17a10 */ /* 0x000fe40007ffe0ff */
[----:B------:R-:W-:Y:S02]  /*2060*/  ISETP.NE.AND P2, PT, RZ, c[0x0][0x17c], PT ;  /* 0x00005f00ff007a0c */ /* 0x000fe40003f45270 */
[----:B------:R-:W-:Y:S02]  /*2070*/  IADD3 R211, R209, -c[0x0][0x188], RZ ;  /* 0x80006200d1d37a10 */ /* 0x000fe40007ffe0ff */
[----:B------:R-:W-:-:S02]  /*2080*/  LOP3.LUT R3, RZ, c[0x0][0x17c], RZ, 0x33, !PT ;  /* 0x00005f00ff037a12 */ /* 0x000fc400078e33ff */
[----:B------:R-:W-:Y:S02]  /*2090*/  IADD3 R213, R211, -c[0x0][0x188], RZ ;  /* 0x80006200d3d57a10 */ /* 0x000fe40007ffe0ff */
[----:B------:R-:W-:Y:S02]  /*20a0*/  SEL R145, R3, R6, !P2 ;  /* 0x0000000603917207 */ /* 0x000fe40005000000 */
[----:B------:R-:W-:Y:S02]  /*20b0*/  IADD3 R215, R213, -c[0x0][0x188], RZ ;  /* 0x80006200d5d77a10 */ /* 0x000fe40007ffe0ff */
[----:B------:R-:W-:Y:S01]  /*20c0*/  SEL R147, R3, R49, !P2 ;  /* 0x0000003103937207 */ /* 0x000fe20005000000 */
[--C-:B------:R-:W-:Y:S01]  /*20d0*/  IMAD R145, R145, c[0x0][0x190], R4.reuse ;  /* 0x0000640091917a24 */ /* 0x100fe200078e0204 */
[----:B------:R-:W-:Y:S02]  /*20e0*/  IADD3 R217, R215, -c[0x0][0x188], RZ ;  /* 0x80006200d7d97a10 */ /* 0x000fe40007ffe0ff */
[----:B------:R-:W-:Y:S01]  /*20f0*/  SEL R149, R3, R47, !P2 ;  /* 0x0000002f03957207 */ /* 0x000fe20005000000 */
[----:B------:R-:W-:Y:S01]  /*2100*/  IMAD R147, R147, c[0x0][0x190], R4 ;  /* 0x0000640093937a24 */ /* 0x000fe200078e0204 */
[----:B------:R-:W-:-:S02]  /*2110*/  IADD3 R219, R217, -c[0x0][0x188], RZ ;  /* 0x80006200d9db7a10 */ /* 0x000fc40007ffe0ff */
[----:B------:R-:W-:Y:S01]  /*2120*/  SEL R151, R3, R48, !P2 ;  /* 0x0000003003977207 */ /* 0x000fe20005000000 */
[--C-:B------:R-:W-:Y:S01]  /*2130*/  IMAD R149, R149, c[0x0][0x190], R4.reuse ;  /* 0x0000640095957a24 */ /* 0x100fe200078e0204 */
        /* <DEDUP_REMOVED lines=24> */
[----:B------:R-:W-:-:S02]  /*22c0*/  SEL R169, R3, R46, !P2 ;  /* 0x0000002e03a97207 */ /* 0x000fc40005000000 */
[----:B------:R-:W-:Y:S01]  /*22d0*/  SEL R171, R3, R62, !P2 ;  /* 0x0000003e03ab7207 */ /* 0x000fe20005000000 */
[--C-:B------:R-:W-:Y:S01]  /*22e0*/  IMAD R167, R167, c[0x0][0x190], R4.reuse ;  /* 0x00006400a7a77a24 */ /* 0x100fe200078e0204 */
[----:B------:R-:W-:Y:S01]  /*22f0*/  SEL R173, R3, R65, !P2 ;  /* 0x0000004103ad7207 */ /* 0x000fe20005000000 */
[--C-:B------:R-:W-:Y:S01]  /*2300*/  IMAD R169, R169, c[0x0][0x190], R4.reuse ;  /* 0x00006400a9a97a24 */ /* 0x100fe200078e0204 */
[----:B------:R-:W-:Y:S01]  /*2310*/  SEL R175, R3, R66, !P2 ;  /* 0x0000004203af7207 */ /* 0x000fe20005000000 */
[--C-:B------:R-:W-:Y:S01]  /*2320*/  IMAD R171, R171, c[0x0][0x190], R4.reuse ;  /* 0x00006400abab7a24 */ /* 0x100fe200078e0204 */
[----:B------:R-:W-:Y:S01]  /*2330*/  @!P0 LOP3.LUT R59, RZ, c[0x0][0x178], RZ, 0x33, !PT ;  /* 0x00005e00ff3b8a12 */ /* 0x000fe200078e33ff */
[--C-:B------:R-:W-:Y:S01]  /*2340*/  IMAD R173, R173, c[0x0][0x190], R4.reuse ;  /* 0x00006400adad7a24 */ /* 0x100fe200078e0204 */
[----:B------:R-:W-:Y:S01]  /*2350*/  IADD3 R3, R237, -c[0x0][0x188], RZ ;  /* 0x80006200ed037a10 */ /* 0x000fe20007ffe0ff */
[----:B------:R-:W-:Y:S01]  /*2360*/  IMAD R175, R175, c[0x0][0x190], R4 ;  /* 0x00006400afaf7a24 */ /* 0x000fe200078e0204 */
[-C--:B------:R-:W-:Y:S01]  /*2370*/  LOP3.LUT R138, R68, R139.reuse, RZ, 0xfc, !PT ;  /* 0x0000008b448a7212 */ /* 0x080fe200078efcff */
[----:B------:R-:W-:Y:S01]  /*2380*/  IMAD R48, R59, c[0x0][0x184], RZ ;  /* 0x000061003b307a24 */ /* 0x000fe200078e02ff */
[----:B------:R-:W-:Y:S01]  /*2390*/  IADD3 R49, R3, -c[0x0][0x188], RZ ;  /* 0x8000620003317a10 */ /* 0x000fe20007ffe0ff */
[----:B------:R-:W-:Y:S01]  /*23a0*/  CS2R R46, SRZ ;  /* 0x00000000002e7805 */ /* 0x000fe2000001ff00 */
[----:B------:R-:W-:Y:S01]  /*23b0*/  LOP3.LUT R139, R70, R139, RZ, 0xfc, !PT ;  /* 0x0000008b468b7212 */ /* 0x000fe200078efcff */
[----:B------:R-:W-:Y:S01]  /*23c0*/  IMAD.IADD R6, R48, 0x1, R3 ;  /* 0x0000000130067824 */ /* 0x000fe200078e0203 */
[----:B------:R-:W-:Y:S01]  /*23d0*/  LEA R164, R164, 0x1000, 0x1 ;  /* 0x00001000a4a47811 */ /* 0x000fe200078e08ff */
[----:B------:R-:W-:Y:S01]  /*23e0*/  IMAD.IADD R183, R48, 0x1, R183 ;  /* 0x0000000130b77824 */ /* 0x000fe200078e02b7 */
[----:B------:R-:W-:Y:S01]  /*23f0*/  LEA R166, R60, 0x1000, 0x1 ;  /* 0x000010003ca67811 */ /* 0x000fe200078e08ff */
[----:B------:R-:W-:Y:S01]  /*2400*/  IMAD.IADD R185, R48, 0x1, R185 ;  /* 0x0000000130b97824 */ /* 0x000fe200078e02b9 */
[----:B------:R-:W-:Y:S01]  /*2410*/  LEA R168, R58, 0x1000, 0x1 ;  /* 0x000010003aa87811 */ /* 0x000fe200078e08ff */
[C---:B------:R-:W-:Y:S01]  /*2420*/  IMAD.IADD R187, R48.reuse, 0x1, R187 ;  /* 0x0000000130bb7824 */ /* 0x040fe200078e02bb */
[C---:B------:R-:W-:Y:S01]  /*2430*/  IADD3 R3, R48.reuse, -c[0x0][0x188], R49 ;  /* 0x8000620030037a10 */ /* 0x040fe20007ffe031 */
[----:B------:R-:W-:-:S02]  /*2440*/  IMAD.IADD R189, R48, 0x1, R189 ;  /* 0x0000000130bd7824 */ /* 0x000fc400078e02bd */
[C---:B------:R-:W-:Y:S02]  /*2450*/  IMAD.IADD R191, R48.reuse, 0x1, R191 ;  /* 0x0000000130bf7824 */ /* 0x040fe400078e02bf */
[C---:B------:R-:W-:Y:S02]  /*2460*/  IMAD.IADD R193, R48.reuse, 0x1, R193 ;  /* 0x0000000130c17824 */ /* 0x040fe400078e02c1 */
[C---:B------:R-:W-:Y:S02]  /*2470*/  IMAD.IADD R195, R48.reuse, 0x1, R195 ;  /* 0x0000000130c37824 */ /* 0x040fe400078e02c3 */
[C---:B------:R-:W-:Y:S02]  /*2480*/  IMAD.IADD R197, R48.reuse, 0x1, R197 ;  /* 0x0000000130c57824 */ /* 0x040fe400078e02c5 */
[C---:B------:R-:W-:Y:S02]  /*2490*/  IMAD.IADD R199, R48.reuse, 0x1, R199 ;  /* 0x0000000130c77824 */ /* 0x040fe400078e02c7 */
        /* <DEDUP_REMOVED lines=11> */
[----:B------:R-:W-:Y:S02]  /*2550*/  IMAD R223, R35, c[0x0][0x188], R48 ;  /* 0x0000620023df7a24 */ /* 0x000fe400078e0230 */
[----:B------:R-:W-:-:S02]  /*2560*/  IMAD.IADD R225, R48, 0x1, R225 ;  /* 0x0000000130e17824 */ /* 0x000fc400078e02e1 */
[C---:B------:R-:W-:Y:S02]  /*2570*/  IMAD.IADD R227, R48.reuse, 0x1, R227 ;  /* 0x0000000130e37824 */ /* 0x040fe400078e02e3 */
[C---:B------:R-:W-:Y:S02]  /*2580*/  IMAD.IADD R229, R48.reuse, 0x1, R229 ;  /* 0x0000000130e57824 */ /* 0x040fe400078e02e5 */
[C---:B------:R-:W-:Y:S02]  /*2590*/  IMAD.IADD R231, R48.reuse, 0x1, R231 ;  /* 0x0000000130e77824 */ /* 0x040fe400078e02e7 */
[C---:B------:R-:W-:Y:S02]  /*25a0*/  IMAD.IADD R233, R48.reuse, 0x1, R233 ;  /* 0x0000000130e97824 */ /* 0x040fe400078e02e9 */
[C---:B------:R-:W-:Y:S02]  /*25b0*/  IMAD.IADD R235, R48.reuse, 0x1, R235 ;  /* 0x0000000130eb7824 */ /* 0x040fe400078e02eb */
[----:B------:R-:W-:-:S02]  /*25c0*/  IMAD.IADD R237, R48, 0x1, R237 ;  /* 0x0000000130ed7824 */ /* 0x000fc400078e02ed */
[----:B------:R-:W-:Y:S02]  /*25d0*/  IMAD.IADD R4, R48, 0x1, R49 ;  /* 0x0000000130047824 */ /* 0x000fe400078e0231 */
[----:B------:R-:W-:-:S03]  /*25e0*/  IMAD R177, R5, c[0x0][0x188], R48 ;  /* 0x0000620005b17a24 */ /* 0x000fc600078e0230 */
.L_x_1:
[----:B------:R-:W-:Y:S01]  /*25f0*/  ISETP.GE.AND P1, PT, R5, UR5, PT ;  /* 0x0000000505007c0c */ /* 0x000fe2000bf26270 */
[--C-:B-----5:R-:W-:Y:S01]  /*2600*/  IMAD.WIDE R48, R177, 0x2, R142.reuse ;  /* 0x00000002b1307825 */ /* 0x120fe200078e028e */
[----:B------:R-:W-:Y:S02]  /*2610*/  ISETP.GE.AND P3, PT, R8, UR5, PT ;  /* 0x0000000508007c0c */ /* 0x000fe4000bf66270 */
[----:B------:R-:W-:Y:S01]  /*2620*/  ISETP.GE.AND P2, PT, R7, UR5, PT ;  /* 0x0000000507007c0c */ /* 0x000fe2000bf46270 */
[--C-:B------:R-:W-:Y:S01]  /*2630*/  IMAD.WIDE R50, R3, 0x2, R142.reuse ;  /* 0x0000000203327825 */ /* 0x100fe200078e028e */
[----:B------:R-:W-:Y:S02]  /*2640*/  ISETP.GE.AND P4, PT, R9, UR5, PT ;  /* 0x0000000509007c0c */ /* 0x000fe4000bf86270 */
[----:B------:R-:W-:Y:S01]  /*2650*/  ISETP.GE.AND P5, PT, R10, UR5, PT ;  /* 0x000000050a007c0c */ /* 0x000fe2000bfa6270 */
[----:B------:R-:W-:Y:S01]  /*2660*/  IMAD.WIDE R52, R4, 0x2, R142 ;  /* 0x0000000204347825 */ /* 0x000fe200078e028e */
[----:B------:R-:W-:-:S02]  /*2670*/  PRMT R69, RZ, 0x7610, R69 ;  /* 0x00007610ff457816 */ /* 0x000fc40000000045 */
[----:B------:R-:W-:Y:S01]  /*2680*/  PRMT R67, RZ, 0x7610, R67 ;  /* 0x00007610ff437816 */ /* 0x000fe20000000043 */
[----:B------:R-:W-:Y:S01]  /*2690*/  IMAD.WIDE R54, R6, 0x2, R142 ;  /* 0x0000000206367825 */ /* 0x000fe200078e028e */
[----:B------:R-:W-:Y:S02]  /*26a0*/  PRMT R63, RZ, 0x7610, R63 ;  /* 0x00007610ff3f7816 */ /* 0x000fe4000000003f */
[----:B------:R-:W-:Y:S01]  /*26b0*/  PRMT R65, RZ, 0x7610, R65 ;  /* 0x00007610ff417816 */ /* 0x000fe20000000041 */
[----:B------:R0:W2:Y:S01]  /*26c0*/  @!P1 LDG.E.U16 R69, [R48.64] ;  /* 0x0000000630459981 */ /* 0x0000a2000c1e1500 */
[----:B------:R-:W-:Y:S01]  /*26d0*/  PRMT R71, RZ, 0x7610, R71 ;  /* 0x00007610ff477816 */ /* 0x000fe20000000047 */
[----:B------:R-:W-:Y:S02]  /*26e0*/  IMAD.WIDE R56, R237, 0x2, R142 ;  /* 0x00000002ed387825 */ /* 0x000fe400078e028e */
[----:B------:R1:W3:Y:S04]  /*26f0*/  @!P3 LDG.E.U16 R67, [R52.64] ;  /* 0x000000063443b981 */ /* 0x0002e8000c1e1500 */
[----:B------:R4:W3:Y:S04]  /*2700*/  @!P2 LDG.E.U16 R63, [R50.64] ;  /* 0x00000006323fa981 */ /* 0x0008e8000c1e1500 */
[----:B------:R0:W3:Y:S04]  /*2710*/  @!P4 LDG.E.U16 R65, [R54.64] ;  /* 0x000000063641c981 */ /* 0x0000e8000c1e1500 */
[----:B------:R-:W3:Y:S01]  /*2720*/  @!P5 LDG.E.U16 R71, [R56.64] ;  /* 0x000000063847d981 */ /* 0x000ee2000c1e1500 */
[----:B------:R-:W-:-:S02]  /*2730*/  ISETP.GE.AND P0, PT, R12, UR5, PT ;  /* 0x000000050c007c0c */ /* 0x000fc4000bf06270 */
[----:B------:R-:W-:Y:S01]  /*2740*/  ISETP.GE.AND P6, PT, R11, UR5, PT ;  /* 0x000000050b007c0c */ /* 0x000fe2000bfc6270 */
[----:B----4-:R-:W-:Y:S01]  /*2750*/  IMAD.WIDE R50, R233, 0x2, R142 ;  /* 0x00000002e9327825 */ /* 0x010fe200078e028e */
[----:B------:R-:W-:Y:S02]  /*2760*/  PRMT R101, RZ, 0x7610, R101 ;  /* 0x00007610ff657816 */ /* 0x000fe40000000065 */
[----:B------:R-:W-:Y:S01]  /*2770*/  PRMT R103, RZ, 0x7610, R103 ;  /* 0x00007610ff677816 */ /* 0x000fe20000000067 */
[----:B0-----:R-:W-:Y:S01]  /*2780*/  IMAD.WIDE R48, R235, 0x2, R142 ;  /* 0x00000002eb307825 */ /* 0x001fe200078e028e */
[----:B------:R-:W-:Y:S02]  /*2790*/  PRMT R239, RZ, 0x7610, R239 ;  /* 0x00007610ffef7816 */ /* 0x000fe400000000ef */
[----:B------:R-:W-:Y:S01]  /*27a0*/  PRMT R105, RZ, 0x7610, R105 ;  /* 0x00007610ff697816 */ /* 0x000fe20000000069 */
[----:B------:R-:W-:Y:S01]  /*27b0*/  IMAD.WIDE R54, R231, 0x2, R142 ;  /* 0x00000002e7367825 */ /* 0x000fe200078e028e */
[----:B------:R-:W-:Y:S01]  /*27c0*/  PRMT R107, RZ, 0x7610, R107 ;  /* 0x00007610ff6b7816 */ /* 0x000fe2000000006b */
[----:B------:R0:W4:Y:S01]  /*27d0*/  @!P0 LDG.E.U16 R101, [R50.64] ;  /* 0x0000000632658981 */ /* 0x000122000c1e1500 */
[----:B------:R-:W-:Y:S01]  /*27e0*/  PRMT R241, RZ, 0x7610, R241 ;  /* 0x00007610fff17816 */ /* 0x000fe200000000f1 */
[----:B-1----:R-:W-:-:S02]  /*27f0*/  IMAD.WIDE R52, R225, 0x2, R142 ;  /* 0x00000002e1347825 */ /* 0x002fc400078e028e */
[----:B------:R1:W4:Y:S01]  /*2800*/  @!P6 LDG.E.U16 R103, [R48.64] ;  /* 0x000000063067e981 */ /* 0x000322000c1e1500 */
[----:B------:R-:W-:Y:S01]  /*2810*/  PRMT R243, RZ, 0x7610, R243 ;  /* 0x00007610fff37816 */ /* 0x000fe200000000f3 */
[----:B0-----:R-:W-:-:S04]  /*2820*/  IMAD.WIDE R50, R227, 0x2, R142 ;  /* 0x00000002e3327825 */ /* 0x001fc800078e028e */
[----:B-1----:R-:W-:Y:S01]  /*2830*/  IMAD.WIDE R48, R229, 0x2, R142 ;  /* 0x00000002e5307825 */ /* 0x002fe200078e028e */
[----:B--2---:R-:W-:Y:S02]  /*2840*/  SEL R69, R69, RZ, !P1 ;  /* 0x000000ff45457207 */ /* 0x004fe40004800000 */
[----:B------:R-:W-:Y:S02]  /*2850*/  ISETP.GE.AND P1, PT, R13, UR5, PT ;  /* 0x000000050d007c0c */ /* 0x000fe4000bf26270 */
[----:B---3--:R-:W-:Y:S02]  /*2860*/  SEL R67, R67, RZ, !P3 ;  /* 0x000000ff43437207 */ /* 0x008fe40005800000 */
[----:B------:R-:W-:Y:S02]  /*2870*/  ISETP.GE.AND P3, PT, R15, UR5, PT ;  /* 0x000000050f007c0c */ /* 0x000fe4000bf66270 */
[----:B------:R-:W-:Y:S02]  /*2880*/  SEL R63, R63, RZ, !P2 ;  /* 0x000000ff3f3f7207 */ /* 0x000fe40005000000 */
[----:B------:R-:W-:-:S02]  /*2890*/  ISETP.GE.AND P2, PT, R14, UR5, PT ;  /* 0x000000050e007c0c */ /* 0x000fc4000bf46270 */
[----:B------:R-:W-:Y:S02]  /*28a0*/  SEL R65, R65, RZ, !P4 ;  /* 0x000000ff41417207 */ /* 0x000fe40006000000 */
[----:B------:R-:W-:Y:S01]  /*28b0*/  ISETP.GE.AND P4, PT, R16, UR5, PT ;  /* 0x0000000510007c0c */ /* 0x000fe2000bf86270 */
[----:B------:R0:W2:Y:S01]  /*28c0*/  @!P1 LDG.E.U16 R239, [R54.64] ;  /* 0x0000000636ef9981 */ /* 0x0000a2000c1e1500 */
[----:B------:R-:W-:Y:S02]  /*28d0*/  SEL R71, R71, RZ, !P5 ;  /* 0x000000ff47477207 */ /* 0x000fe40006800000 */
[----:B------:R-:W-:Y:S01]  /*28e0*/  ISETP.GE.AND P5, PT, R17, UR5, PT ;  /* 0x0000000511007c0c */ /* 0x000fe2000bfa6270 */
[----:B------:R1:W3:Y:S04]  /*28f0*/  @!P3 LDG.E.U16 R105, [R50.64] ;  /* 0x000000063269b981 */ /* 0x0002e8000c1e1500 */
[----:B------:R1:W3:Y:S01]  /*2900*/  @!P2 LDG.E.U16 R107, [R48.64] ;  /* 0x00000006306ba981 */ /* 0x0002e2000c1e1500 */
[----:B0-----:R-:W-:-:S03]  /*2910*/  IMAD.WIDE R54, R221, 0x2, R142 ;  /* 0x00000002dd367825 */ /* 0x001fc600078e028e */
[----:B------:R0:W3:Y:S04]  /*2920*/  @!P4 LDG.E.U16 R241, [R52.64] ;  /* 0x0000000634f1c981 */ /* 0x0000e8000c1e1500 */
[----:B------:R0:W3:Y:S01]  /*2930*/  @!P5 LDG.E.U16 R243, [R54.64] ;  /* 0x0000000636f3d981 */ /* 0x0000e2000c1e1500 */
[----:B----4-:R-:W-:Y:S02]  /*2940*/  SEL R101, R101, RZ, !P0 ;  /* 0x000000ff65657207 */ /* 0x010fe40004000000 */
[----:B------:R-:W-:Y:S02]  /*2950*/  ISETP.GE.AND P0, PT, R19, UR5, PT ;  /* 0x0000000513007c0c */ /* 0x000fe4000bf06270 */
[----:B------:R-:W-:Y:S02]  /*2960*/  SEL R103, R103, RZ, !P6 ;  /* 0x000000ff67677207 */ /* 0x000fe40007000000 */
[----:B------:R-:W-:Y:S01]  /*2970*/  ISETP.GE.AND P6, PT, R18, UR5, PT ;  /* 0x0000000512007c0c */ /* 0x000fe2000bfc6270 */
[----:B-1----:R-:W-:Y:S01]  /*2980*/  IMAD.WIDE R50, R217, 0x2, R142 ;  /* 0x00000002d9327825 */ /* 0x002fe200078e028e */
[----:B------:R-:W-:-:S02]  /*2990*/  PRMT R247, RZ, 0x7610, R247 ;  /* 0x00007610fff77816 */ /* 0x000fc400000000f7 */
[----:B------:R-:W-:Y:S01]  /*29a0*/  PRMT R245, RZ, 0x7610, R245 ;  /* 0x00007610fff57816 */ /* 0x000fe200000000f5 */
[----:B------:R-:W-:Y:S01]  /*29b0*/  IMAD.WIDE R48, R219, 0x2, R142 ;  /* 0x00000002db307825 */ /* 0x000fe200078e028e */
[----:B------:R-:W-:Y:S02]  /*29c0*/  PRMT R64, RZ, 0x7610, R64 ;  /* 0x00007610ff407816 */ /* 0x000fe40000000040 */
[----:B------:R-:W-:Y:S01]  /*29d0*/  PRMT R249, RZ, 0x7610, R249 ;  /* 0x00007610fff97816 */ /* 0x000fe200000000f9 */
[----:B------:R1:W4:Y:S01]  /*29e0*/  @!P0 LDG.E.U16 R247, [R50.64] ;  /* 0x0000000632f78981 */ /* 0x000322000c1e1500 */
[----:B0-----:R-:W-:Y:S01]  /*29f0*/  IMAD.WIDE R52, R211, 0x2, R142 ;  /* 0x00000002d3347825 */ /* 0x001fe200078e028e */
[----:B------:R-:W-:Y:S02]  /*2a00*/  PRMT R62, RZ, 0x7610, R62 ;  /* 0x00007610ff3e7816 */ /* 0x000fe4000000003e */
[----:B------:R0:W4:Y:S01]  /*2a10*/  @!P6 LDG.E.U16 R245, [R48.64] ;  /* 0x0000000630f5e981 */ /* 0x000122000c1e1500 */
[----:B------:R-:W-:Y:S01]  /*2a20*/  PRMT R251, RZ, 0x7610, R251 ;  /* 0x00007610fffb7816 */ /* 0x000fe200000000fb */
[----:B------:R-:W-:-:S04]  /*2a30*/  IMAD.WIDE R54, R209, 0x2, R142 ;  /* 0x00000002d1367825 */ /* 0x000fc800078e028e */
[----:B-1----:R-:W-:Y:S01]  /*2a40*/  IMAD.WIDE R50, R213, 0x2, R142 ;  /* 0x00000002d5327825 */ /* 0x002fe200078e028e */
[----:B------:R-:W-:-:S03]  /*2a50*/  PRMT R66, RZ, 0x7610, R66 ;  /* 0x00007610ff427816 */ /* 0x000fc60000000042 */
[----:B0-----:R-:W-:-:S04]  /*2a60*/  IMAD.WIDE R48, R215, 0x2, R142 ;  /* 0x00000002d7307825 */ /* 0x001fc800078e028e */
[----:B------:R-:W-:Y:S01]  /*2a70*/  IMAD.WIDE R56, R207, 0x2, R142 ;  /* 0x00000002cf387825 */ /* 0x000fe200078e028e */
[----:B--2---:R-:W-:Y:S02]  /*2a80*/  SEL R239, R239, RZ, !P1 ;  /* 0x000000ffefef7207 */ /* 0x004fe40004800000 */
[----:B---3--:R-:W-:Y:S02]  /*2a90*/  SEL R105, R105, RZ, !P3 ;  /* 0x000000ff69697207 */ /* 0x008fe40005800000 */
[----:B------:R-:W-:Y:S02]  /*2aa0*/  ISETP.GE.AND P3, PT, R22, UR5, PT ;  /* 0x0000000516007c0c */ /* 0x000fe4000bf66270 */
[----:B------:R-:W-:Y:S02]  /*2ab0*/  SEL R107, R107, RZ, !P2 ;  /* 0x000000ff6b6b7207 */ /* 0x000fe40005000000 */
[----:B------:R-:W-:Y:S02]  /*2ac0*/  ISETP.GE.AND P2, PT, R21, UR5, PT ;  /* 0x0000000515007c0c */ /* 0x000fe4000bf46270 */
[----:B------:R-:W-:-:S02]  /*2ad0*/  SEL R241, R241, RZ, !P4 ;  /* 0x000000fff1f17207 */ /* 0x000fc40006000000 */
[----:B------:R-:W-:Y:S02]  /*2ae0*/  ISETP.GE.AND P4, PT, R23, UR5, PT ;  /* 0x0000000517007c0c */ /* 0x000fe4000bf86270 */
[----:B------:R-:W-:Y:S02]  /*2af0*/  ISETP.GE.AND P1, PT, R20, UR5, PT ;  /* 0x0000000514007c0c */ /* 0x000fe4000bf26270 */
[----:B------:R-:W-:Y:S01]  /*2b00*/  SEL R243, R243, RZ, !P5 ;  /* 0x000000fff3f37207 */ /* 0x000fe20006800000 */
[----:B------:R0:W2:Y:S01]  /*2b10*/  @!P3 LDG.E.U16 R64, [R52.64] ;  /* 0x000000063440b981 */ /* 0x0000a2000c1e1500 */
[----:B------:R-:W-:-:S03]  /*2b20*/  ISETP.GE.AND P5, PT, R24, UR5, PT ;  /* 0x0000000518007c0c */ /* 0x000fc6000bfa6270 */
[----:B------:R1:W3:Y:S04]  /*2b30*/  @!P2 LDG.E.U16 R249, [R50.64] ;  /* 0x0000000632f9a981 */ /* 0x0002e8000c1e1500 */
[----:B------:R0:W3:Y:S04]  /*2b40*/  @!P4 LDG.E.U16 R62, [R54.64] ;  /* 0x00000006363ec981 */ /* 0x0000e8000c1e1500 */
[----:B------:R0:W3:Y:S04]  /*2b50*/  @!P1 LDG.E.U16 R251, [R48.64] ;  /* 0x0000000630fb9981 */ /* 0x0000e8000c1e1500 */
[----:B------:R1:W3:Y:S01]  /*2b60*/  @!P5 LDG.E.U16 R66, [R56.64] ;  /* 0x000000063842d981 */ /* 0x0002e2000c1e1500 */
[----:B----4-:R-:W-:-:S02]  /*2b70*/  SEL R247, R247, RZ, !P0 ;  /* 0x000000fff7f77207 */ /* 0x010fc40004000000 */
[----:B------:R-:W-:Y:S02]  /*2b80*/  ISETP.GE.AND P0, PT, R26, UR5, PT ;  /* 0x000000051a007c0c */ /* 0x000fe4000bf06270 */
[----:B------:R-:W-:Y:S02]  /*2b90*/  SEL R245, R245, RZ, !P6 ;  /* 0x000000fff5f57207 */ /* 0x000fe40007000000 */
[----:B------:R-:W-:Y:S01]  /*2ba0*/  ISETP.GE.AND P6, PT, R25, UR5, PT ;  /* 0x0000000519007c0c */ /* 0x000fe2000bfc6270 */
[----:B0-----:R-:W-:Y:S01]  /*2bb0*/  IMAD.WIDE R52, R203, 0x2, R142 ;  /* 0x00000002cb347825 */ /* 0x001fe200078e028e */
[----:B------:R-:W-:Y:S02]  /*2bc0*/  PRMT R100, RZ, 0x7610, R100 ;  /* 0x00007610ff647816 */ /* 0x000fe40000000064 */
[----:B------:R-:W-:Y:S01]  /*2bd0*/  PRMT R102, RZ, 0x7610, R102 ;  /* 0x00007610ff667816 */ /* 0x000fe20000000066 */
[----:B------:R-:W-:Y:S01]  /*2be0*/  IMAD.WIDE R48, R205, 0x2, R142 ;  /* 0x00000002cd307825 */ /* 0x000fe200078e028e */
[----:B------:R-:W-:-:S02]  /*2bf0*/  PRMT R170, RZ, 0x7610, R170 ;  /* 0x00007610ffaa7816 */ /* 0x000fc400000000aa */
[----:B------:R-:W-:Y:S01]  /*2c00*/  PRMT R106, RZ, 0x7610, R106 ;  /* 0x00007610ff6a7816 */ /* 0x000fe2000000006a */
[----:B------:R0:W4:Y:S01]  /*2c10*/  @!P0 LDG.E.U16 R100, [R52.64] ;  /* 0x0000000634648981 */ /* 0x000122000c1e1500 */
[----:B------:R-:W-:Y:S01]  /*2c20*/  PRMT R172, RZ, 0x7610, R172 ;  /* 0x00007610ffac7816 */ /* 0x000fe200000000ac */
[----:B-1----:R-:W-:Y:S01]  /*2c30*/  IMAD.WIDE R50, R199, 0x2, R142 ;  /* 0x00000002c7327825 */ /* 0x002fe200078e028e */
[----:B------:R-:W-:Y:S01]  /*2c40*/  PRMT R104, RZ, 0x7610, R104 ;  /* 0x00007610ff687816 */ /* 0x000fe20000000068 */
[----:B------:R1:W4:Y:S02]  /*2c50*/  @!P6 LDG.E.U16 R102, [R48.64] ;  /* 0x000000063066e981 */ /* 0x000324000c1e1500 */
[----:B------:R-:W-:-:S04]  /*2c60*/  IMAD.WIDE R54, R195, 0x2, R142 ;  /* 0x00000002c3367825 */ /* 0x000fc800078e028e */
[----:B0-----:R-:W-:Y:S01]  /*2c70*/  IMAD.WIDE R52, R197, 0x2, R142 ;  /* 0x00000002c5347825 */ /* 0x001fe200078e028e */
[----:B------:R-:W-:-:S03]  /*2c80*/  PRMT R182, RZ, 0x7610, R182 ;  /* 0x00007610ffb67816 */ /* 0x000fc600000000b6 */
[----:B-1----:R-:W-:-:S04]  /*2c90*/  IMAD.WIDE R48, R201, 0x2, R142 ;  /* 0x00000002c9307825 */ /* 0x002fc800078e028e */
[----:B------:R-:W-:Y:S01]  /*2ca0*/  IMAD.WIDE R56, R193, 0x2, R142 ;  /* 0x00000002c1387825 */ /* 0x000fe200078e028e */
        /* <DEDUP_REMOVED lines=19> */
[----:B-1----:R-:W-:Y:S01]  /*2de0*/  IMAD.WIDE R50, R189, 0x2, R142 ;  /* 0x00000002bd327825 */ /* 0x002fe200078e028e */
[----:B------:R-:W-:Y:S02]  /*2df0*/  PRMT R68, RZ, 0x7610, R68 ;  /* 0x00007610ff447816 */ /* 0x000fe40000000044 */
[----:B------:R-:W-:Y:S01]  /*2e00*/  PRMT R70, RZ, 0x7610, R70 ;  /* 0x00007610ff467816 */ /* 0x000fe20000000046 */
[----:B0-----:R-:W-:Y:S01]  /*2e10*/  IMAD.WIDE R48, R191, 0x2, R142 ;  /* 0x00000002bf307825 */ /* 0x001fe200078e028e */
[----:B------:R-:W-:-:S02]  /*2e20*/  PRMT R178, RZ, 0x7610, R178 ;  /* 0x00007610ffb27816 */ /* 0x000fc400000000b2 */
[----:B------:R-:W-:Y:S01]  /*2e30*/  PRMT R176, RZ, 0x7610, R176 ;  /* 0x00007610ffb07816 */ /* 0x000fe200000000b0 */
[----:B------:R0:W4:Y:S01]  /*2e40*/  @!P0 LDG.E.U16 R68, [R50.64] ;  /* 0x0000000632448981 */ /* 0x000122000c1e1500 */
[----:B------:R-:W-:Y:S01]  /*2e50*/  PRMT R180, RZ, 0x7610, R180 ;  /* 0x00007610ffb47816 */ /* 0x000fe200000000b4 */
[----:B------:R-:W-:Y:S01]  /*2e60*/  IMAD.WIDE R52, R183, 0x2, R142 ;  /* 0x00000002b7347825 */ /* 0x000fe200078e028e */
[----:B------:R-:W-:Y:S01]  /*2e70*/  PRMT R174, RZ, 0x7610, R174 ;  /* 0x00007610ffae7816 */ /* 0x000fe200000000ae */
[----:B------:R1:W4:Y:S02]  /*2e80*/  @!P6 LDG.E.U16 R70, [R48.64] ;  /* 0x000000063046e981 */ /* 0x000324000c1e1500 */
[----:B------:R-:W-:-:S04]  /*2e90*/  IMAD.WIDE R54, R223, 0x2, R142 ;  /* 0x00000002df367825 */ /* 0x000fc800078e028e */
[----:B0-----:R-:W-:Y:S01]  /*2ea0*/  IMAD.WIDE R50, R185, 0x2, R142 ;  /* 0x00000002b9327825 */ /* 0x001fe200078e028e */
[----:B------:R-:W-:-:S03]  /*2eb0*/  PRMT R186, RZ, 0x7610, R186 ;  /* 0x00007610ffba7816 */ /* 0x000fc600000000ba */
[----:B-1----:R-:W-:Y:S01]  /*2ec0*/  IMAD.WIDE R48, R187, 0x2, R142 ;  /* 0x00000002bb307825 */ /* 0x002fe200078e028e */
[----:B------:R-:W-:Y:S02]  /*2ed0*/  PRMT R194, RZ, 0x7610, R194 ;  /* 0x00007610ffc27816 */ /* 0x000fe400000000c2 */
[----:B------:R-:W-:Y:S01]  /*2ee0*/  PRMT R184, RZ, 0x7610, R184 ;  /* 0x00007610ffb87816 */ /* 0x000fe200000000b8 */
[----:B------:R-:W-:Y:S01]  /*2ef0*/  IMAD.WIDE R56, R175, 0x2, R140 ;  /* 0x00000002af387825 */ /* 0x000fe200078e028c */
[----:B------:R-:W-:Y:S02]  /*2f00*/  PRMT R190, RZ, 0x7610, R190 ;  /* 0x00007610ffbe7816 */ /* 0x000fe400000000be */
[----:B------:R-:W-:Y:S01]  /*2f10*/  PRMT R192, RZ, 0x7610, R192 ;  /* 0x00007610ffc07816 */ /* 0x000fe200000000c0 */
[----:B------:R-:W-:Y:S01]  /*2f20*/  IMAD.WIDE R58, R165, 0x2, R140 ;  /* 0x00000002a53a7825 */ /* 0x000fe200078e028c */
[----:B------:R-:W-:Y:S02]  /*2f30*/  PRMT R188, RZ, 0x7610, R188 ;  /* 0x00007610ffbc7816 */ /* 0x000fe400000000bc */
[----:B------:R-:W-:-:S02]  /*2f40*/  PRMT R202, RZ, 0x7610, R202 ;  /* 0x00007610ffca7816 */ /* 0x000fc400000000ca */
[----:B------:R-:W-:Y:S02]  /*2f50*/  PRMT R198, RZ, 0x7610, R198 ;  /* 0x00007610ffc67816 */ /* 0x000fe400000000c6 */
[----:B------:R-:W-:Y:S02]  /*2f60*/  PRMT R204, RZ, 0x7610, R204 ;  /* 0x00007610ffcc7816 */ /* 0x000fe400000000cc */
[----:B------:R-:W-:Y:S01]  /*2f70*/  PRMT R200, RZ, 0x7610, R200 ;  /* 0x00007610ffc87816 */ /* 0x000fe200000000c8 */
[----:B------:R-:W-:Y:S01]  /*2f80*/  IMAD.WIDE R60, R155, 0x2, R140 ;  /* 0x000000029b3c7825 */ /* 0x000fe200078e028c */
[----:B------:R-:W-:Y:S02]  /*2f90*/  PRMT R196, RZ, 0x7610, R196 ;  /* 0x00007610ffc47816 */ /* 0x000fe400000000c4 */
[----:B------:R-:W-:Y:S02]  /*2fa0*/  PRMT R206, RZ, 0x7610, R206 ;  /* 0x00007610ffce7816 */ /* 0x000fe400000000ce */
[----:B------:R-:W-:-:S02]  /*2fb0*/  PRMT R208, RZ, 0x7610, R208 ;  /* 0x00007610ffd07816 */ /* 0x000fc400000000d0 */
[----:B------:R-:W-:Y:S02]  /*2fc0*/  PRMT R210, RZ, 0x7610, R210 ;  /* 0x00007610ffd27816 */ /* 0x000fe400000000d2 */
[----:B------:R-:W-:Y:S02]  /*2fd0*/  PRMT R212, RZ, 0x7610, R212 ;  /* 0x00007610ffd47816 */ /* 0x000fe400000000d4 */
[----:B------:R-:W-:Y:S02]  /*2fe0*/  PRMT R214, RZ, 0x7610, R214 ;  /* 0x00007610ffd67816 */ /* 0x000fe400000000d6 */
[----:B--2---:R-:W-:Y:S02]  /*2ff0*/  SEL R170, R170, RZ, !P3 ;  /* 0x000000ffaaaa7207 */ /* 0x004fe40005800000 */
[----:B------:R-:W-:Y:S02]  /*3000*/  ISETP.GE.AND P3, PT, R36, UR5, PT ;  /* 0x0000000524007c0c */ /* 0x000fe4000bf66270 */
[----:B---3--:R-:W-:-:S02]  /*3010*/  SEL R106, R106, RZ, !P2 ;  /* 0x000000ff6a6a7207 */ /* 0x008fc40005000000 */
[----:B------:R-:W-:Y:S02]  /*3020*/  ISETP.GE.AND P2, PT, R37, UR5, PT ;  /* 0x0000000525007c0c */ /* 0x000fe4000bf46270 */
[----:B------:R-:W-:Y:S02]  /*3030*/  SEL R172, R172, RZ, !P4 ;  /* 0x000000ffacac7207 */ /* 0x000fe40006000000 */
[----:B------:R-:W-:Y:S02]  /*3040*/  ISETP.GE.AND P4, PT, R35, UR5, PT ;  /* 0x0000000523007c0c */ /* 0x000fe4000bf86270 */
[----:B------:R-:W-:Y:S02]  /*3050*/  SEL R104, R104, RZ, !P1 ;  /* 0x000000ff68687207 */ /* 0x000fe40004800000 */
[----:B------:R-:W-:Y:S01]  /*3060*/  ISETP.GE.AND P1, PT, R34, UR5, PT ;  /* 0x0000000522007c0c */ /* 0x000fe2000bf26270 */
[----:B------:R0:W2:Y:S01]  /*3070*/  @!P3 LDG.E.U16 R178, [R52.64] ;  /* 0x0000000634b2b981 */ /* 0x0000a2000c1e1500 */
[----:B------:R-:W-:-:S02]  /*3080*/  SEL R182, R182, RZ, !P5 ;  /* 0x000000ffb6b67207 */ /* 0x000fc40006800000 */
[----:B------:R-:W-:Y:S01]  /*3090*/  ISETP.GE.AND P5, PT, R0, UR5, PT ;  /* 0x0000000500007c0c */ /* 0x000fe2000bfa6270 */
[----:B------:R1:W3:Y:S04]  /*30a0*/  @!P2 LDG.E.U16 R176, [R50.64] ;  /* 0x0000000632b0a981 */ /* 0x0002e8000c1e1500 */
[----:B------:R4:W3:Y:S01]  /*30b0*/  @!P4 LDG.E.U16 R180, [R54.64] ;  /* 0x0000000636b4c981 */ /* 0x0008e2000c1e1500 */
[----:B0-----:R-:W-:-:S03]  /*30c0*/  IMAD.WIDE R52, R171, 0x2, R140 ;  /* 0x00000002ab347825 */ /* 0x001fc600078e028c */
[----:B------:R0:W3:Y:S01]  /*30d0*/  @!P1 LDG.E.U16 R174, [R48.64] ;  /* 0x0000000630ae9981 */ /* 0x0000e2000c1e1500 */
[----:B-1----:R-:W-:-:S03]  /*30e0*/  IMAD.WIDE R50, R169, 0x2, R140 ;  /* 0x00000002a9327825 */ /* 0x002fc600078e028c */
[----:B------:R-:W-:Y:S06]  /*30f0*/  BAR.SYNC 0x0 ;  /* 0x0000000000007b1d */ /* 0x000fec0000000000 */
[--C-:B----4-:R-:W-:Y:S01]  /*3100*/  IMAD.WIDE R54, R173, 0x2, R140.reuse ;  /* 0x00000002ad367825 */ /* 0x110fe200078e028c */
[----:B------:R1:W4:Y:S03]  /*3110*/  @!P5 LDG.E.U16 R186, [R52.64] ;  /* 0x0000000634bad981 */ /* 0x000326000c1e1500 */
[--C-:B0-----:R-:W-:Y:S01]  /*3120*/  IMAD.WIDE R48, R167, 0x2, R140.reuse ;  /* 0x00000002a7307825 */ /* 0x101fe200078e028c */
[----:B------:R0:W4:Y:S04]  /*3130*/  @!P5 LDG.E.U16 R194, [R56.64] ;  /* 0x0000000638c2d981 */ /* 0x000128000c1e1500 */
[----:B------:R0:W4:Y:S01]  /*3140*/  @!P5 LDG.E.U16 R184, [R58.64] ;  /* 0x000000063ab8d981 */ /* 0x000122000c1e1500 */
[----:B-1----:R-:W-:-:S03]  /*3150*/  IMAD.WIDE R52, R163, 0x2, R140 ;  /* 0x00000002a3347825 */ /* 0x002fc600078e028c */
[----:B------:R1:W4:Y:S04]  /*3160*/  @!P5 LDG.E.U16 R190, [R50.64] ;  /* 0x0000000632bed981 */ /* 0x000328000c1e1500 */
[----:B------:R1:W4:Y:S01]  /*3170*/  @!P5 LDG.E.U16 R192, [R54.64] ;  /* 0x0000000636c0d981 */ /* 0x000322000c1e1500 */
[----:B0-----:R-:W-:-:S03]  /*3180*/  IMAD.WIDE R58, R157, 0x2, R140 ;  /* 0x000000029d3a7825 */ /* 0x001fc600078e028c */
[----:B------:R0:W4:Y:S01]  /*3190*/  @!P5 LDG.E.U16 R188, [R48.64] ;  /* 0x0000000630bcd981 */ /* 0x000122000c1e1500 */
[----:B-1----:R-:W-:-:S03]  /*31a0*/  IMAD.WIDE R50, R161, 0x2, R140 ;  /* 0x00000002a1327825 */ /* 0x002fc600078e028c */
[----:B------:R1:W4:Y:S01]  /*31b0*/  @!P5 LDG.E.U16 R202, [R52.64] ;  /* 0x0000000634cad981 */ /* 0x000322000c1e1500 */
[----:B------:R-:W-:-:S03]  /*31c0*/  IMAD.WIDE R54, R153, 0x2, R140 ;  /* 0x0000000299367825 */ /* 0x000fc600078e028c */
[----:B------:R1:W4:Y:S01]  /*31d0*/  @!P5 LDG.E.U16 R198, [R58.64] ;  /* 0x000000063ac6d981 */ /* 0x000322000c1e1500 */
[----:B0-----:R-:W-:-:S03]  /*31e0*/  IMAD.WIDE R48, R159, 0x2, R140 ;  /* 0x000000029f307825 */ /* 0x001fc600078e028c */
[----:B------:R0:W4:Y:S01]  /*31f0*/  @!P5 LDG.E.U16 R204, [R50.64] ;  /* 0x0000000632ccd981 */ /* 0x000122000c1e1500 */
[----:B------:R-:W-:-:S03]  /*3200*/  IMAD.WIDE R56, R151, 0x2, R140 ;  /* 0x0000000297387825 */ /* 0x000fc600078e028c */
[----:B------:R0:W4:Y:S01]  /*3210*/  @!P5 LDG.E.U16 R200, [R48.64] ;  /* 0x0000000630c8d981 */ /* 0x000122000c1e1500 */
[----:B-1----:R-:W-:-:S03]  /*3220*/  IMAD.WIDE R58, R149, 0x2, R140 ;  /* 0x00000002953a7825 */ /* 0x002fc600078e028c */
[----:B------:R1:W4:Y:S01]  /*3230*/  @!P5 LDG.E.U16 R196, [R60.64] ;  /* 0x000000063cc4d981 */ /* 0x000322000c1e1500 */
[----:B0-----:R-:W-:-:S03]  /*3240*/  IMAD.WIDE R50, R145, 0x2, R140 ;  /* 0x0000000291327825 */ /* 0x001fc600078e028c */
[----:B------:R0:W4:Y:S01]  /*3250*/  @!P5 LDG.E.U16 R206, [R54.64] ;  /* 0x0000000636ced981 */ /* 0x000122000c1e1500 */
[----:B------:R-:W-:-:S03]  /*3260*/  IMAD.WIDE R48, R147, 0x2, R140 ;  /* 0x0000000293307825 */ /* 0x000fc600078e028c */
[----:B------:R3:W4:Y:S04]  /*3270*/  @!P5 LDG.E.U16 R208, [R56.64] ;  /* 0x0000000638d0d981 */ /* 0x000728000c1e1500 */
[----:B------:R2:W4:Y:S04]  /*3280*/  @!P5 LDG.E.U16 R210, [R58.64] ;  /* 0x000000063ad2d981 */ /* 0x000528000c1e1500 */
[----:B------:R0:W4:Y:S04]  /*3290*/  @!P5 LDG.E.U16 R212, [R48.64] ;  /* 0x0000000630d4d981 */ /* 0x000128000c1e1500 */
[----:B------:R0:W4:Y:S04]  /*32a0*/  @!P5 LDG.E.U16 R214, [R50.64] ;  /* 0x0000000632d6d981 */ /* 0x000128000c1e1500 */
[----:B------:R-:W-:Y:S04]  /*32b0*/  STS.U16 [R146], R69 ;  /* 0x0000004592007388 */ /* 0x000fe80000000400 */
[----:B------:R-:W-:Y:S04]  /*32c0*/  STS.U16 [R148], R63 ;  /* 0x0000003f94007388 */ /* 0x000fe80000000400 */
[----:B------:R-:W-:Y:S04]  /*32d0*/  STS.U16 [R150], R67 ;  /* 0x0000004396007388 */ /* 0x000fe80000000400 */
[----:B------:R-:W-:Y:S04]  /*32e0*/  STS.U16 [R152], R65 ;  /* 0x0000004198007388 */ /* 0x000fe80000000400 */
[----:B------:R-:W-:Y:S04]  /*32f0*/  STS.U16 [R154], R71 ;  /* 0x000000479a007388 */ /* 0x000fe80000000400 */
[----:B------:R-:W-:Y:S04]  /*3300*/  STS.U16 [R156], R103 ;  /* 0x000000679c007388 */ /* 0x000fe80000000400 */
[----:B------:R-:W-:Y:S04]  /*3310*/  STS.U16 [R158], R101 ;  /* 0x000000659e007388 */ /* 0x000fe80000000400 */
[----:B------:R-:W-:Y:S04]  /*3320*/  STS.U16 [R160], R239 ;  /* 0x000000efa0007388 */ /* 0x000fe80000000400 */
[----:B------:R-:W-:Y:S04]  /*3330*/  STS.U16 [R146+0x400], R107 ;  /* 0x0004006b92007388 */ /* 0x000fe80000000400 */
        /* <DEDUP_REMOVED lines=8> */
[----:B------:R-:W-:Y:S01]  /*33c0*/  STS.U16 [R148+0x800], R62 ;  /* 0x0008003e94007388 */ /* 0x000fe20000000400 */
[----:B0-----:R-:W-:-:S03]  /*33d0*/  SEL R51, R70, RZ, !P6 ;  /* 0x000000ff46337207 */ /* 0x001fc60007000000 */
[----:B------:R-:W-:Y:S01]  /*33e0*/  STS.U16 [R150+0x800], R66 ;  /* 0x0008004296007388 */ /* 0x000fe20000000400 */
[----:B------:R-:W-:-:S03]  /*33f0*/  SEL R53, R68, RZ, !P0 ;  /* 0x000000ff44357207 */ /* 0x000fc60004000000 */
        /* <DEDUP_REMOVED lines=8> */
[----:B------:R4:W-:Y:S01]  /*3480*/  STS.U16 [R152+0xc00], R53 ;  /* 0x000c003598007388 */ /* 0x0009e20000000400 */
[----:B------:R-:W-:-:S06]  /*3490*/  UIADD3 UR4, UR4, 0x1, URZ ;  /* 0x0000000104047890 */ /* 0x000fcc000fffe03f */
[----:B------:R-:W-:Y:S01]  /*34a0*/  ISETP.LE.AND P0, PT, R144, UR4, PT ;  /* 0x0000000490007c0c */ /* 0x000fe2000bf03270 */
[----:B------:R-:W-:Y:S01]  /*34b0*/  UIADD3 UR5, UR5, -0x20, URZ ;  /* 0xffffffe005057890 */ /* 0x000fe2000fffe03f */
[----:B------:R-:W-:-:S04]  /*34c0*/  IMAD.WIDE R140, R181, 0x2, R140 ;  /* 0x00000002b58c7825 */ /* 0x000fc800078e028c */
[----:B------:R-:W-:Y:S01]  /*34d0*/  IMAD.WIDE R142, R179, 0x2, R142 ;  /* 0x00000002b38e7825 */ /* 0x000fe200078e028e */
[----:B--2---:R-:W-:Y:S02]  /*34e0*/  SEL R59, R178, RZ, !P3 ;  /* 0x000000ffb23b7207 */ /* 0x004fe40005800000 */
[----:B---3--:R-:W-:Y:S02]  /*34f0*/  SEL R57, R176, RZ, !P2 ;  /* 0x000000ffb0397207 */ /* 0x008fe40005000000 */
[----:B------:R-:W-:Y:S02]  /*3500*/  SEL R49, R180, RZ, !P4 ;  /* 0x000000ffb4317207 */ /* 0x000fe40006000000 */
[----:B------:R-:W-:-:S05]  /*3510*/  SEL R55, R174, RZ, !P1 ;  /* 0x000000ffae377207 */ /* 0x000fca0004800000 */
[----:B------:R-:W-:Y:S04]  /*3520*/  STS.U16 [R154+0xc00], R55 ;  /* 0x000c00379a007388 */ /* 0x000fe80000000400 */
[----:B------:R-:W-:Y:S01]  /*3530*/  STS.U16 [R156+0xc00], R57 ;  /* 0x000c00399c007388 */ /* 0x000fe20000000400 */
[----:B----4-:R-:W-:Y:S02]  /*3540*/  SEL R53, R186, RZ, !P5 ;  /* 0x000000ffba357207 */ /* 0x010fe40006800000 */
[----:B-1----:R-:W-:Y:S01]  /*3550*/  SEL R61, R194, RZ, !P5 ;  /* 0x000000ffc23d7207 */ /* 0x002fe20006800000 */
[----:B------:R-:W-:Y:S01]  /*3560*/  STS.U16 [R158+0xc00], R59 ;  /* 0x000c003b9e007388 */ /* 0x000fe20000000400 */
[----:B------:R-:W-:-:S03]  /*3570*/  SEL R67, R184, RZ, !P5 ;  /* 0x000000ffb8437207 */ /* 0x000fc60006800000 */
[----:B------:R0:W-:Y:S01]  /*3580*/  STS.U16 [R160+0xc00], R49 ;  /* 0x000c0031a0007388 */ /* 0x0001e20000000400 */
[----:B------:R-:W-:Y:S02]  /*3590*/  SEL R63, R190, RZ, !P5 ;  /* 0x000000ffbe3f7207 */ /* 0x000fe40006800000 */
[----:B------:R-:W-:Y:S01]  /*35a0*/  SEL R51, R192, RZ, !P5 ;  /* 0x000000ffc0337207 */ /* 0x000fe20006800000 */
[----:B------:R1:W-:Y:S01]  /*35b0*/  STS.U16 [R162], R61 ;  /* 0x0000003da2007388 */ /* 0x0003e20000000400 */
[----:B------:R-:W-:-:S03]  /*35c0*/  SEL R65, R188, RZ, !P5 ;  /* 0x000000ffbc417207 */ /* 0x000fc60006800000 */
[----:B------:R2:W-:Y:S01]  /*35d0*/  STS.U16 [R164], R51 ;  /* 0x00000033a4007388 */ /* 0x0005e20000000400 */
[----:B0-----:R-:W-:-:S03]  /*35e0*/  SEL R49, R202, RZ, !P5 ;  /* 0x000000ffca317207 */ /* 0x001fc60006800000 */
[----:B------:R0:W-:Y:S01]  /*35f0*/  STS.U16 [R166], R53 ;  /* 0x00000035a6007388 */ /* 0x0001e20000000400 */
[----:B------:R-:W-:-:S03]  /*3600*/  SEL R59, R198, RZ, !P5 ;  /* 0x000000ffc63b7207 */ /* 0x000fc60006800000 */
[----:B------:R-:W-:Y:S01]  /*3610*/  STS.U16 [R168], R63 ;  /* 0x0000003fa8007388 */ /* 0x000fe20000000400 */
[----:B------:R-:W-:-:S03]  /*3620*/  SEL R55, R204, RZ, !P5 ;  /* 0x000000ffcc377207 */ /* 0x000fc60006800000 */
[----:B------:R-:W-:Y:S01]  /*3630*/  STS.U16 [R162+0x200], R65 ;  /* 0x00020041a2007388 */ /* 0x000fe20000000400 */
[----:B------:R-:W-:-:S03]  /*3640*/  SEL R57, R200, RZ, !P5 ;  /* 0x000000ffc8397207 */ /* 0x000fc60006800000 */
[----:B------:R-:W-:Y:S01]  /*3650*/  STS.U16 [R164+0x200], R67 ;  /* 0x00020043a4007388 */ /* 0x000fe20000000400 */
[----:B-1----:R-:W-:-:S03]  /*3660*/  SEL R61, R196, RZ, !P5 ;  /* 0x000000ffc43d7207 */ /* 0x002fc60006800000 */
[----:B------:R-:W-:Y:S01]  /*3670*/  STS.U16 [R166+0x200], R49 ;  /* 0x00020031a6007388 */ /* 0x000fe20000000400 */
[----:B--2---:R-:W-:-:S03]  /*3680*/  SEL R51, R206, RZ, !P5 ;  /* 0x000000ffce337207 */ /* 0x004fc60006800000 */
[----:B------:R-:W-:Y:S01]  /*3690*/  STS.U16 [R168+0x200], R55 ;  /* 0x00020037a8007388 */ /* 0x000fe20000000400 */
[----:B0-----:R-:W-:-:S03]  /*36a0*/  SEL R53, R208, RZ, !P5 ;  /* 0x000000ffd0357207 */ /* 0x001fc60006800000 */
[----:B------:R-:W-:Y:S01]  /*36b0*/  STS.U16 [R162+0x400], R57 ;  /* 0x00040039a2007388 */ /* 0x000fe20000000400 */
[----:B------:R-:W-:-:S03]  /*36c0*/  SEL R241, R210, RZ, !P5 ;  /* 0x000000ffd2f17207 */ /* 0x000fc60006800000 */
[----:B------:R-:W-:Y:S01]  /*36d0*/  STS.U16 [R164+0x400], R59 ;  /* 0x0004003ba4007388 */ /* 0x000fe20000000400 */
[----:B------:R-:W-:-:S03]  /*36e0*/  SEL R243, R212, RZ, !P5 ;  /* 0x000000ffd4f37207 */ /* 0x000fc60006800000 */
[----:B------:R-:W-:Y:S01]  /*36f0*/  STS.U16 [R166+0x400], R61 ;  /* 0x0004003da6007388 */ /* 0x000fe20000000400 */
[----:B------:R-:W-:-:S03]  /*3700*/  SEL R239, R214, RZ, !P5 ;  /* 0x000000ffd6ef7207 */ /* 0x000fc60006800000 */
[----:B------:R-:W-:Y:S04]  /*3710*/  STS.U16 [R168+0x400], R51 ;  /* 0x00040033a8007388 */ /* 0x000fe80000000400 */
[----:B------:R-:W-:Y:S04]  /*3720*/  STS.U16 [R162+0x600], R53 ;  /* 0x00060035a2007388 */ /* 0x000fe80000000400 */
[----:B------:R-:W-:Y:S04]  /*3730*/  STS.U16 [R164+0x600], R241 ;  /* 0x000600f1a4007388 */ /* 0x000fe80000000400 */
[----:B------:R-:W-:Y:S04]  /*3740*/  STS.U16 [R166+0x600], R243 ;  /* 0x000600f3a6007388 */ /* 0x000fe80000000400 */
[----:B------:R-:W-:Y:S04]  /*3750*/  STS.U16 [R168+0x600], R239 ;  /* 0x000600efa8007388 */ /* 0x000fe80000000400 */
[----:B------:R-:W-:Y:S06]  /*3760*/  BAR.SYNC 0x0 ;  /* 0x0000000000007b1d */ /* 0x000fec0000000000 */
[----:B------:R-:W-:Y:S04]  /*3770*/  LDSM.16.MT88.4 R104, [R138] ;  /* 0x000000008a68783b */ /* 0x000fe80000004200 */
[----:B------:R-:W0:Y:S04]  /*3780*/  LDSM.16.M88.4 R100, [R136+0x1000] ;  /* 0x001000008864783b */ /* 0x000e280000000200 */
[----:B------:R-:W1:Y:S04]  /*3790*/  LDSM.16.M88.4 R68, [R136+0x1400] ;  /* 0x001400008844783b */ /* 0x000e680000000200 */
[----:B------:R-:W2:Y:S04]  /*37a0*/  LDSM.16.MT88.4 R64, [R139] ;  /* 0x000000008b40783b */ /* 0x000ea80000004200 */
[----:B------:R-:W-:Y:S04]  /*37b0*/  LDSM.16.MT88.4 R60, [R138+0x800] ;  /* 0x000800008a3c783b */ /* 0x000fe80000004200 */
[----:B------:R-:W3:Y:S04]  /*37c0*/  LDSM.16.M88.4 R56, [R137+0x1000] ;  /* 0x001000008938783b */ /* 0x000ee80000000200 */
[----:B------:R-:W4:Y:S04]  /*37d0*/  LDSM.16.M88.4 R52, [R137+0x1400] ;  /* 0x001400008934783b */ /* 0x000f280000000200 */
[----:B------:R-:W2:Y:S01]  /*37e0*/  LDSM.16.MT88.4 R48, [R139+0x800] ;  /* 0x000800008b30783b */ /* 0x000ea20000004200 */
[C---:B0-----:R-:W5:Y:S08]  /*37f0*/  HMMA.16816.F32 R96, R104.reuse, R100, R96 ;  /* 0x000000646860723c */ /* 0x041f700000001860 */
[C---:B------:R-:W5:Y:S08]  /*3800*/  HMMA.16816.F32 R92, R104.reuse, R102, R92 ;  /* 0x00000066685c723c */ /* 0x040f70000000185c */
[C---:B-1----:R-:W5:Y:S08]  /*3810*/  HMMA.16816.F32 R88, R104.reuse, R68, R88 ;  /* 0x000000446858723c */ /* 0x042f700000001858 */
[----:B------:R-:W5:Y:S08]  /*3820*/  HMMA.16816.F32 R84, R104, R70, R84 ;  /* 0x000000466854723c */ /* 0x000f700000001854 */
[C---:B--2---:R-:W5:Y:S08]  /*3830*/  HMMA.16816.F32 R80, R64.reuse, R100, R80 ;  /* 0x000000644050723c */ /* 0x044f700000001850 */
[C---:B------:R-:W5:Y:S08]  /*3840*/  HMMA.16816.F32 R76, R64.reuse, R102, R76 ;  /* 0x00000066404c723c */ /* 0x040f70000000184c */
[C---:B------:R-:W5:Y:S08]  /*3850*/  HMMA.16816.F32 R72, R64.reuse, R68, R72 ;  /* 0x000000444048723c */ /* 0x040f700000001848 */
[----:B------:R-:W5:Y:S08]  /*3860*/  HMMA.16816.F32 R44, R64, R70, R44 ;  /* 0x00000046402c723c */ /* 0x000f70000000182c */
[C---:B---3-5:R5:W5:Y:S08]  /*3870*/  HMMA.16816.F32 R96, R60.reuse, R56, R96 ;  /* 0x000000383c60723c */ /* 0x068b700000001860 */
[C---:B------:R5:W5:Y:S08]  /*3880*/  HMMA.16816.F32 R92, R60.reuse, R58, R92 ;  /* 0x0000003a3c5c723c */ /* 0x040b70000000185c */
[C---:B----4-:R5:W5:Y:S08]  /*3890*/  HMMA.16816.F32 R88, R60.reuse, R52, R88 ;  /* 0x000000343c58723c */ /* 0x050b700000001858 */
[----:B------:R5:W5:Y:S08]  /*38a0*/  HMMA.16816.F32 R84, R60, R54, R84 ;  /* 0x000000363c54723c */ /* 0x000b700000001854 */
[C---:B------:R5:W5:Y:S08]  /*38b0*/  HMMA.16816.F32 R80, R48.reuse, R56, R80 ;  /* 0x000000383050723c */ /* 0x040b700000001850 */
[C---:B------:R5:W5:Y:S08]  /*38c0*/  HMMA.16816.F32 R76, R48.reuse, R58, R76 ;  /* 0x0000003a304c723c */ /* 0x040b70000000184c */
[C---:B------:R5:W5:Y:S08]  /*38d0*/  HMMA.16816.F32 R72, R48.reuse, R52, R72 ;  /* 0x000000343048723c */ /* 0x040b700000001848 */
[----:B------:R5:W5:Y:S01]  /*38e0*/  HMMA.16816.F32 R44, R48, R54, R44 ;  /* 0x00000036302c723c */ /* 0x000b62000000182c */
[----:B------:R-:W-:Y:S01]  /*38f0*/  @P0 CALL.REL.NOINC `(.L_x_0) ;  /* 0x0000001000000944 */ /* 0x000fe20003c00000 */
[----:B------:R-:W-:-:S06]  /*3900*/  BRA `(.L_x_1) ;  /* 0xffffece000007947 */ /* 0x000fcc000383ffff */
.L_x_0:
[----:B------:R-:W-:Y:S06]  /*3910*/  BAR.SYNC 0x0 ;  /* 0x0000000000007b1d */ /* 0x000fec0000000000 */
[----:B-----5:R-:W-:Y:S01]  /*3920*/  STS [R2.X4], R96 ;  /* 0x0000006002007388 */ /* 0x020fe20000004800 */
[----:B------:R-:W-:Y:S01]  /*3930*/  ISETP.GE.AND P0, PT, R135, c[0x0][0x178], PT ;  /* 0x00005e0087007a0c */ /* 0x000fe20003f06270 */
[----:B------:R-:W-:-:S02]  /*3940*/  IMAD R9, R132, c[0x0][0x198], RZ ;  /* 0x0000660084097a24 */ /* 0x000fc400078e02ff */
[----:B------:R-:W-:Y:S01]  /*3950*/  STS [R2.X4+0x104], R97 ;  /* 0x0001046102007388 */ /* 0x000fe20000004800 */
[----:B------:R-:W-:Y:S01]  /*3960*/  ISETP.LT.AND P1, PT, R134, c[0x0][0x17c], !P0 ;  /* 0x00005f0086007a0c */ /* 0x000fe20004721270 */
[----:B------:R-:W-:Y:S01]  /*3970*/  IMAD R11, R131, c[0x0][0x198], RZ ;  /* 0x00006600830b7a24 */ /* 0x000fe200078e02ff */
[----:B------:R-:W-:Y:S01]  /*3980*/  ISETP.LT.AND P2, PT, R133, c[0x0][0x17c], !P0 ;  /* 0x00005f0085007a0c */ /* 0x000fe20004741270 */
[----:B------:R-:W-:Y:S01]  /*3990*/  STS [R2.X4+0x20], R98 ;  /* 0x0000206202007388 */ /* 0x000fe20000004800 */
[----:B------:R-:W-:Y:S01]  /*39a0*/  ISETP.LT.AND P3, PT, R132, c[0x0][0x17c], !P0 ;  /* 0x00005f0084007a0c */ /* 0x000fe20004761270 */
[C---:B------:R-:W-:Y:S01]  /*39b0*/  IMAD R13, R130.reuse, c[0x0][0x198], RZ ;  /* 0x00006600820d7a24 */ /* 0x040fe200078e02ff */
[----:B------:R-:W-:Y:S01]  /*39c0*/  ISETP.LT.AND P4, PT, R131, c[0x0][0x17c], !P0 ;  /* 0x00005f0083007a0c */ /* 0x000fe20004781270 */
[----:B------:R-:W-:Y:S01]  /*39d0*/  STS [R2.X4+0x124], R99 ;  /* 0x0001246302007388 */ /* 0x000fe20000004800 */
[----:B------:R-:W-:Y:S02]  /*39e0*/  ISETP.LT.AND P5, PT, R130, c[0x0][0x17c], !P0 ;  /* 0x00005f0082007a0c */ /* 0x000fe400047a1270 */
[C---:B------:R-:W-:Y:S01]  /*39f0*/  ISETP.LT.AND P6, PT, R109.reuse, c[0x0][0x17c], !P0 ;  /* 0x00005f006d007a0c */ /* 0x040fe200047c1270 */
[----:B------:R-:W-:Y:S01]  /*3a00*/  STS [R2.X4+0x80], R80 ;  /* 0x0000805002007388 */ /* 0x000fe20000004800 */
[----:B------:R-:W-:-:S03]  /*3a10*/  IMAD R109, R109, c[0x0][0x198], RZ ;  /* 0x000066006d6d7a24 */ /* 0x000fc600078e02ff */
[----:B------:R-:W-:Y:S04]  /*3a20*/  STS [R2.X4+0x184], R81 ;  /* 0x0001845102007388 */ /* 0x000fe80000004800 */
[----:B------:R-:W-:Y:S04]  /*3a30*/  STS [R2.X4+0xa0], R82 ;  /* 0x0000a05202007388 */ /* 0x000fe80000004800 */
[----:B------:R-:W-:Y:S04]  /*3a40*/  STS [R2.X4+0x1a4], R83 ;  /* 0x0001a45302007388 */ /* 0x000fe80000004800 */
[----:B------:R-:W-:Y:S06]  /*3a50*/  BAR.SYNC 0x0 ;  /* 0x0000000000007b1d */ /* 0x000fec0000000000 */
[----:B------:R-:W-:Y:S04]  /*3a60*/  LDS R0, [R38.X4] ;  /* 0x0000000026007984 */ /* 0x000fe80000004800 */
[----:B------:R-:W0:Y:S04]  /*3a70*/  LDS R3, [R38.X4+0x104] ;  /* 0x0001040026037984 */ /* 0x000e280000004800 */
[----:B------:R-:W-:Y:S04]  /*3a80*/  LDS R4, [R38.X4+0x208] ;  /* 0x0002080026047984 */ /* 0x000fe80000004800 */
[----:B------:R-:W1:Y:S04]  /*3a90*/  LDS R5, [R38.X4+0x30c] ;  /* 0x00030c0026057984 */ /* 0x000e680000004800 */
[----:B------:R-:W-:Y:S04]  /*3aa0*/  LDS R6, [R38.X4+0x410] ;  /* 0x0004100026067984 */ /* 0x000fe80000004800 */
[----:B------:R-:W2:Y:S04]  /*3ab0*/  LDS R7, [R38.X4+0x514] ;  /* 0x0005140026077984 */ /* 0x000ea80000004800 */
[----:B------:R-:W-:Y:S04]  /*3ac0*/  LDS R14, [R38.X4+0x618] ;  /* 0x00061800260e7984 */ /* 0x000fe80000004800 */
[----:B------:R-:W3:Y:S04]  /*3ad0*/  LDS R15, [R38.X4+0x71c] ;  /* 0x00071c00260f7984 */ /* 0x000ee80000004800 */
[----:B------:R-:W-:Y:S06]  /*3ae0*/  BAR.SYNC 0x0 ;  /* 0x0000000000007b1d */ /* 0x000fec0000000000 */
[----:B------:R-:W-:Y:S04]  /*3af0*/  STS [R2.X4], R92 ;  /* 0x0000005c02007388 */ /* 0x000fe80000004800 */
[----:B------:R-:W-:Y:S01]  /*3b00*/  STS [R2.X4+0x104], R93 ;  /* 0x0001045d02007388 */ /* 0x000fe20000004800 */
[----:B0-----:R-:W-:Y:S01]  /*3b10*/  F2FP.PACK_AB R0, R3, R0 ;  /* 0x000000000300723e */ /* 0x001fe200000000ff */
[----:B------:R-:W-:-:S02]  /*3b20*/  IMAD R3, R135, c[0x0][0x194], RZ ;  /* 0x0000650087037a24 */ /* 0x000fc400078e02ff */
[----:B------:R-:W-:Y:S01]  /*3b30*/  STS [R2.X4+0x20], R94 ;  /* 0x0000205e02007388 */ /* 0x000fe20000004800 */
[----:B------:R-:W-:-:S03]  /*3b40*/  PRMT R34, R0, 0x7632, R34 ;  /* 0x0000763200227816 */ /* 0x000fc60000000022 */
[----:B------:R-:W-:Y:S01]  /*3b50*/  STS [R2.X4+0x124], R95 ;  /* 0x0001245f02007388 */ /* 0x000fe20000004800 */
[----:B-1----:R-:W-:Y:S01]  /*3b60*/  F2FP.PACK_AB R32, R5, R4 ;  /* 0x000000040520723e */ /* 0x002fe200000000ff */
[----:B------:R-:W-:Y:S02]  /*3b70*/  IMAD.MOV.U32 R4, RZ, RZ, 0x2 ;  /* 0x00000002ff047424 */ /* 0x000fe400078e00ff */
[----:B------:R-:W-:Y:S01]  /*3b80*/  STS [R2.X4+0x80], R76 ;  /* 0x0000804c02007388 */ /* 0x000fe20000004800 */
[----:B------:R-:W-:Y:S01]  /*3b90*/  IMAD R5, R134, c[0x0][0x198], RZ ;  /* 0x0000660086057a24 */ /* 0x000fe200078e02ff */
[----:B------:R-:W-:Y:S02]  /*3ba0*/  PRMT R35, R32, 0x7632, R35 ;  /* 0x0000763220237816 */ /* 0x000fe40000000023 */
[----:B------:R-:W-:Y:S01]  /*3bb0*/  STS [R2.X4+0x184], R77 ;  /* 0x0001844d02007388 */ /* 0x000fe20000004800 */
[----:B--2---:R-:W-:Y:S01]  /*3bc0*/  F2FP.PACK_AB R33, R7, R6 ;  /* 0x000000060721723e */ /* 0x004fe200000000ff */
[----:B------:R-:W-:-:S02]  /*3bd0*/  IMAD R7, R133, c[0x0][0x198], RZ ;  /* 0x0000660085077a24 */ /* 0x000fc400078e02ff */
[----:B------:R-:W-:Y:S04]  /*3be0*/  STS [R2.X4+0xa0], R78 ;  /* 0x0000a04e02007388 */ /* 0x000fe80000004800 */
[----:B------:R-:W-:Y:S01]  /*3bf0*/  STS [R2.X4+0x1a4], R79 ;  /* 0x0001a44f02007388 */ /* 0x000fe20000004800 */
[----:B---3--:R-:W-:Y:S01]  /*3c00*/  F2FP.PACK_AB R14, R15, R14 ;  /* 0x0000000e0f0e723e */ /* 0x008fe200000000ff */
[----:B------:R-:W-:Y:S02]  /*3c10*/  IMAD R15, R128, c[0x0][0x198], RZ ;  /* 0x00006600800f7a24 */ /* 0x000fe400078e02ff */
        /* <DEDUP_REMOVED lines=12> */
[----:B0-----:R-:W-:-:S03]  /*3ce0*/  F2FP.PACK_AB R16, R17, R16 ;  /* 0x000000101110723e */ /* 0x001fc600000000ff */
[----:B------:R-:W-:Y:S01]  /*3cf0*/  STS [R2.X4+0x20], R90 ;  /* 0x0000205a02007388 */ /* 0x000fe20000004800 */
[----:B------:R-:W-:-:S03]  /*3d00*/  PRMT R17, R14, 0x7632, R17 ;  /* 0x000076320e117816 */ /* 0x000fc60000000011 */
[----:B------:R-:W-:Y:S01]  /*3d10*/  STS [R2.X4+0x124], R91 ;  /* 0x0001245b02007388 */ /* 0x000fe20000004800 */
[----:B-1----:R-:W-:-:S03]  /*3d20*/  F2FP.PACK_AB R18, R19, R18 ;  /* 0x000000121312723e */ /* 0x002fc600000000ff */
[----:B------:R-:W-:Y:S04]  /*3d30*/  STS [R2.X4+0x80], R72 ;  /* 0x0000804802007388 */ /* 0x000fe80000004800 */
[----:B------:R-:W-:Y:S01]  /*3d40*/  STS [R2.X4+0x184], R73 ;  /* 0x0001844902007388 */ /* 0x000fe20000004800 */
[----:B--2---:R-:W-:-:S03]  /*3d50*/  F2FP.PACK_AB R20, R21, R20 ;  /* 0x000000141514723e */ /* 0x004fc600000000ff */
        /* <DEDUP_REMOVED lines=18> */
[----:B------:R-:W-:Y:S04]  /*3e80*/  STS [R2.X4+0x20], R86 ;  /* 0x0000205602007388 */ /* 0x000fe80000004800 */
[----:B------:R-:W-:Y:S01]  /*3e90*/  STS [R2.X4+0x124], R87 ;  /* 0x0001245702007388 */ /* 0x000fe20000004800 */
[----:B-1----:R-:W-:-:S03]  /*3ea0*/  F2FP.PACK_AB R26, R27, R26 ;  /* 0x0000001a1b1a723e */ /* 0x002fc600000000ff */
[----:B------:R-:W-:Y:S04]  /*3eb0*/  STS [R2.X4+0x80], R44 ;  /* 0x0000802c02007388 */ /* 0x000fe80000004800 */
[----:B------:R-:W-:Y:S01]  /*3ec0*/  STS [R2.X4+0x184], R45 ;  /* 0x0001842d02007388 */ /* 0x000fe20000004800 */
[----:B--2---:R-:W-:-:S03]  /*3ed0*/  F2FP.PACK_AB R28, R29, R28 ;  /* 0x0000001c1d1c723e */ /* 0x004fc600000000ff */
[----:B------:R-:W-:Y:S04]  /*3ee0*/  STS [R2.X4+0xa0], R46 ;  /* 0x0000a02e02007388 */ /* 0x000fe80000004800 */
[----:B------:R-:W-:Y:S01]  /*3ef0*/  STS [R2.X4+0x1a4], R47 ;  /* 0x0001a42f02007388 */ /* 0x000fe20000004800 */
[----:B---3--:R-:W-:-:S03]  /*3f00*/  F2FP.PACK_AB R30, R31, R30 ;  /* 0x0000001e1f1e723e */ /* 0x008fc600000000ff */
[----:B------:R-:W-:Y:S06]  /*3f10*/  BAR.SYNC 0x0 ;  /* 0x0000000000007b1d */ /* 0x000fec0000000000 */
[----:B------:R-:W-:Y:S01]  /*3f20*/  IMAD.WIDE R2, R3, R4, c[0x0][0x170] ;  /* 0x00005c0003027625 */ /* 0x000fe200078e0204 */
[----:B------:R-:W-:Y:S04]  /*3f30*/  LDS R19, [R38.X4+0x514] ;  /* 0x0005140026137984 */ /* 0x000fe80000004800 */
[----:B------:R-:W-:Y:S01]  /*3f40*/  LDS R21, [R38.X4+0x71c] ;  /* 0x00071c0026157984 */ /* 0x000fe20000004800 */
[----:B------:R-:W-:-:S04]  /*3f50*/  IMAD.WIDE R4, R5, 0x2, R2 ;  /* 0x0000000205047825 */ /* 0x000fc800078e0202 */
[--C-:B------:R-:W-:Y:S01]  /*3f60*/  IMAD.WIDE R6, R7, 0x2, R2.reuse ;  /* 0x0000000207067825 */ /* 0x100fe200078e0202 */
[----:B------:R0:W-:Y:S01]  /*3f70*/  @P1 STG.E.U16 [R4.64], R0 ;  /* 0x0000000004001986 */ /* 0x0001e2000c101506 */
[C---:B------:R-:W-:Y:S02]  /*3f80*/  ISETP.LT.AND P1, PT, R129.reuse, c[0x0][0x17c], !P0 ;  /* 0x00005f0081007a0c */ /* 0x040fe40004721270 */
[----:B------:R-:W-:Y:S01]  /*3f90*/  IMAD R129, R129, c[0x0][0x198], RZ ;  /* 0x0000660081817a24 */ /* 0x000fe200078e02ff */
[----:B------:R1:W-:Y:S01]  /*3fa0*/  @P2 STG.E.U16 [R6.64], R34 ;  /* 0x0000002206002986 */ /* 0x0003e2000c101506 */
[----:B------:R-:W-:Y:S01]  /*3fb0*/  IMAD.WIDE R8, R9, 0x2, R2 ;  /* 0x0000000209087825 */ /* 0x000fe200078e0202 */
[----:B------:R-:W-:-:S03]  /*3fc0*/  ISETP.LT.AND P2, PT, R128, c[0x0][0x17c], !P0 ;  /* 0x00005f0080007a0c */ /* 0x000fc60004741270 */
[--C-:B------:R-:W-:Y:S01]  /*3fd0*/  IMAD.WIDE R10, R11, 0x2, R2.reuse ;  /* 0x000000020b0a7825 */ /* 0x100fe200078e0202 */
[----:B------:R2:W-:Y:S01]  /*3fe0*/  @P3 STG.E.U16 [R8.64], R32 ;  /* 0x0000002008003986 */ /* 0x0005e2000c101506 */
[----:B------:R-:W-:Y:S02]  /*3ff0*/  ISETP.LT.AND P3, PT, R127, c[0x0][0x17c], !P0 ;  /* 0x00005f007f007a0c */ /* 0x000fe40004761270 */
[----:B------:R-:W-:Y:S01]  /*4000*/  IMAD.WIDE R12, R13, 0x2, R2 ;  /* 0x000000020d0c7825 */ /* 0x000fe200078e0202 */
[----:B0-----:R-:W-:Y:S01]  /*4010*/  PRMT R0, R33, 0x7632, R0 ;  /* 0x0000763221007816 */ /* 0x001fe20000000000 */
[----:B------:R0:W-:Y:S01]  /*4020*/  @P4 STG.E.U16 [R10.64], R35 ;  /* 0x000000230a004986 */ /* 0x0001e2000c101506 */
[----:B------:R-:W-:Y:S01]  /*4030*/  ISETP.LT.AND P4, PT, R126, c[0x0][0x17c], !P0 ;  /* 0x00005f007e007a0c */ /* 0x000fe20004781270 */
[--C-:B------:R-:W-:Y:S02]  /*4040*/  IMAD.WIDE R4, R129, 0x2, R2.reuse ;  /* 0x0000000281047825 */ /* 0x100fe400078e0202 */
[----:B------:R-:W-:Y:S01]  /*4050*/  @P5 STG.E.U16 [R12.64], R33 ;  /* 0x000000210c005986 */ /* 0x000fe2000c101506 */
[----:B------:R-:W-:Y:S01]  /*4060*/  ISETP.LT.AND P5, PT, R125, c[0x0][0x17c], !P0 ;  /* 0x00005f007d007a0c */ /* 0x000fe200047a1270 */
[----:B-1----:R-:W-:Y:S01]  /*4070*/  IMAD.WIDE R6, R15, 0x2, R2 ;  /* 0x000000020f067825 */ /* 0x002fe200078e0202 */
[----:B--2---:R-:W-:Y:S01]  /*4080*/  PRMT R32, R16, 0x7632, R32 ;  /* 0x0000763210207816 */ /* 0x004fe20000000020 */
[----:B------:R1:W-:Y:S01]  /*4090*/  @P1 STG.E.U16 [R4.64], R0 ;  /* 0x0000000004001986 */ /* 0x0003e2000c101506 */
[C---:B------:R-:W-:Y:S01]  /*40a0*/  ISETP.LT.AND P1, PT, R124.reuse, c[0x0][0x17c], !P0 ;  /* 0x00005f007c007a0c */ /* 0x040fe20004721270 */
[----:B------:R-:W-:-:S02]  /*40b0*/  IMAD R15, R124, c[0x0][0x198], RZ ;  /* 0x000066007c0f7a24 */ /* 0x000fc400078e02ff */
[----:B------:R-:W-:Y:S01]  /*40c0*/  LDS R0, [R38.X4] ;  /* 0x0000000026007984 */ /* 0x000fe20000004800 */
[----:B------:R-:W-:Y:S02]  /*40d0*/  IMAD R127, R127, c[0x0][0x198], RZ ;  /* 0x000066007f7f7a24 */ /* 0x000fe400078e02ff */
[----:B0-----:R-:W-:Y:S01]  /*40e0*/  IMAD R11, R126, c[0x0][0x198], RZ ;  /* 0x000066007e0b7a24 */ /* 0x001fe200078e02ff */
[----:B------:R0:W-:Y:S01]  /*40f0*/  @P2 STG.E.U16 [R6.64], R14 ;  /* 0x0000000e06002986 */ /* 0x0001e2000c101506 */
[----:B------:R-:W-:Y:S01]  /*4100*/  IMAD.WIDE R8, R127, 0x2, R2 ;  /* 0x000000027f087825 */ /* 0x000fe200078e0202 */
[----:B------:R-:W-:-:S03]  /*4110*/  ISETP.LT.AND P2, PT, R123, c[0x0][0x17c], !P0 ;  /* 0x00005f007b007a0c */ /* 0x000fc60004741270 */
[--C-:B-1----:R-:W-:Y:S01]  /*4120*/  IMAD.WIDE R4, R15, 0x2, R2.reuse ;  /* 0x000000020f047825 */ /* 0x102fe200078e0202 */
[----:B------:R1:W-:Y:S01]  /*4130*/  @P3 STG.E.U16 [R8.64], R17 ;  /* 0x0000001108003986 */ /* 0x0003e2000c101506 */
[----:B------:R-:W-:Y:S02]  /*4140*/  ISETP.LT.AND P3, PT, R122, c[0x0][0x17c], !P0 ;  /* 0x00005f007a007a0c */ /* 0x000fe40004761270 */
[----:B------:R-:W-:Y:S01]  /*4150*/  IMAD R13, R125, c[0x0][0x198], RZ ;  /* 0x000066007d0d7a24 */ /* 0x000fe200078e02ff */
[----:B------:R-:W2:Y:S01]  /*4160*/  LDS R15, [R38.X4+0x104] ;  /* 0x00010400260f7984 */ /* 0x000ea20000004800 */
[----:B------:R-:W-:Y:S01]  /*4170*/  IMAD.WIDE R10, R11, 0x2, R2 ;  /* 0x000000020b0a7825 */ /* 0x000fe200078e0202 */
[----:B0-----:R-:W-:-:S03]  /*4180*/  PRMT R14, R18, 0x7632, R14 ;  /* 0x00007632120e7816 */ /* 0x001fc6000000000e */
[--C-:B------:R-:W-:Y:S01]  /*4190*/  IMAD.WIDE R12, R13, 0x2, R2.reuse ;  /* 0x000000020d0c7825 */ /* 0x100fe200078e0202 */
[----:B------:R0:W-:Y:S01]  /*41a0*/  @P4 STG.E.U16 [R10.64], R16 ;  /* 0x000000100a004986 */ /* 0x0001e2000c101506 */
[----:B------:R-:W-:Y:S02]  /*41b0*/  ISETP.LT.AND P4, PT, R121, c[0x0][0x17c], !P0 ;  /* 0x00005f0079007a0c */ /* 0x000fe40004781270 */
[----:B------:R-:W-:Y:S01]  /*41c0*/  IMAD R123, R123, c[0x0][0x198], RZ ;  /* 0x000066007b7b7a24 */ /* 0x000fe200078e02ff */
[----:B------:R3:W-:Y:S01]  /*41d0*/  @P5 STG.E.U16 [R12.64], R32 ;  /* 0x000000200c005986 */ /* 0x0007e2000c101506 */
[----:B-1----:R-:W-:Y:S01]  /*41e0*/  IMAD R9, R122, c[0x0][0x198], RZ ;  /* 0x000066007a097a24 */ /* 0x002fe200078e02ff */
[----:B------:R-:W-:Y:S01]  /*41f0*/  ISETP.LT.AND P5, PT, R120, c[0x0][0x17c], !P0 ;  /* 0x00005f0078007a0c */ /* 0x000fe200047a1270 */
[----:B------:R-:W-:Y:S01]  /*4200*/  IMAD.WIDE R6, R123, 0x2, R2 ;  /* 0x000000027b067825 */ /* 0x000fe200078e0202 */
[----:B------:R1:W-:Y:S01]  /*4210*/  @P1 STG.E.U16 [R4.64], R18 ;  /* 0x0000001204001986 */ /* 0x0003e2000c101506 */
[----:B------:R-:W-:-:S02]  /*4220*/  ISETP.LT.AND P1, PT, R119, c[0x0][0x17c], !P0 ;  /* 0x00005f0077007a0c */ /* 0x000fc40004721270 */
[----:B------:R-:W-:Y:S01]  /*4230*/  IMAD.WIDE R8, R9, 0x2, R2 ;  /* 0x0000000209087825 */ /* 0x000fe200078e0202 */
[----:B------:R-:W-:Y:S01]  /*4240*/  @P2 STG.E.U16 [R6.64], R14 ;  /* 0x0000000e06002986 */ /* 0x000fe2000c101506 */
[----:B------:R-:W-:Y:S02]  /*4250*/  ISETP.LT.AND P2, PT, R118, c[0x0][0x17c], !P0 ;  /* 0x00005f0076007a0c */ /* 0x000fe40004741270 */
[----:B0-----:R-:W-:Y:S01]  /*4260*/  IMAD R11, R121, c[0x0][0x198], RZ ;  /* 0x00006600790b7a24 */ /* 0x001fe200078e02ff */
[----:B------:R0:W-:Y:S01]  /*4270*/  @P3 STG.E.U16 [R8.64], R20 ;  /* 0x0000001408003986 */ /* 0x0001e2000c101506 */
[----:B---3--:R-:W-:Y:S01]  /*4280*/  IMAD R13, R120, c[0x0][0x198], RZ ;  /* 0x00006600780d7a24 */ /* 0x008fe200078e02ff */
[----:B------:R-:W-:Y:S01]  /*4290*/  PRMT R16, R20, 0x7632, R16 ;  /* 0x0000763214107816 */ /* 0x000fe20000000010 */
[----:B------:R-:W-:Y:S01]  /*42a0*/  IMAD.WIDE R10, R11, 0x2, R2 ;  /* 0x000000020b0a7825 */ /* 0x000fe200078e0202 */
[----:B------:R-:W-:Y:S02]  /*42b0*/  ISETP.LT.AND P3, PT, R117, c[0x0][0x17c], !P0 ;  /* 0x00005f0075007a0c */ /* 0x000fe40004761270 */
[----:B-1----:R-:W-:Y:S01]  /*42c0*/  PRMT R18, R26, 0x7632, R18 ;  /* 0x000076321a127816 */ /* 0x002fe20000000012 */
[----:B------:R-:W-:Y:S01]  /*42d0*/  IMAD.WIDE R12, R13, 0x2, R2 ;  /* 0x000000020d0c7825 */ /* 0x000fe200078e0202 */
[----:B------:R1:W-:Y:S01]  /*42e0*/  @P4 STG.E.U16 [R10.64], R16 ;  /* 0x000000100a004986 */ /* 0x0003e2000c101506 */
[----:B------:R-:W-:-:S02]  /*42f0*/  ISETP.LT.AND P4, PT, R116, c[0x0][0x17c], !P0 ;  /* 0x00005f0074007a0c */ /* 0x000fc40004781270 */
[----:B------:R-:W-:Y:S01]  /*4300*/  IMAD R119, R119, c[0x0][0x198], RZ ;  /* 0x0000660077777a24 */ /* 0x000fe200078e02ff */
[----:B------:R3:W-:Y:S01]  /*4310*/  @P5 STG.E.U16 [R12.64], R22 ;  /* 0x000000160c005986 */ /* 0x0007e2000c101506 */
[----:B------:R-:W-:Y:S01]  /*4320*/  IMAD R17, R118, c[0x0][0x198], RZ ;  /* 0x0000660076117a24 */ /* 0x000fe200078e02ff */
[----:B------:R-:W-:Y:S01]  /*4330*/  ISETP.LT.AND P5, PT, R115, c[0x0][0x17c], !P0 ;  /* 0x00005f0073007a0c */ /* 0x000fe200047a1270 */
[----:B------:R-:W-:Y:S01]  /*4340*/  IMAD R117, R117, c[0x0][0x198], RZ ;  /* 0x0000660075757a24 */ /* 0x000fe200078e02ff */
[----:B0-----:R-:W-:Y:S01]  /*4350*/  PRMT R20, R28, 0x7632, R20 ;  /* 0x000076321c147816 */ /* 0x001fe20000000014 */
[----:B------:R-:W-:Y:S01]  /*4360*/  IMAD.WIDE R4, R119, 0x2, R2 ;  /* 0x0000000277047825 */ /* 0x000fe200078e0202 */
[----:B--2---:R-:W-:Y:S02]  /*4370*/  F2FP.PACK_AB R14, R15, R0 ;  /* 0x000000000f0e723e */ /* 0x004fe400000000ff */
[----:B-1----:R-:W-:Y:S01]  /*4380*/  PRMT R16, R22, 0x7632, R16 ;  /* 0x0000763216107816 */ /* 0x002fe20000000010 */
[----:B------:R-:W-:Y:S01]  /*4390*/  IMAD.WIDE R6, R17, 0x2, R2 ;  /* 0x0000000211067825 */ /* 0x000fe200078e0202 */
[----:B------:R-:W-:Y:S01]  /*43a0*/  PRMT R17, R24, 0x7632, R17 ;  /* 0x0000763218117816 */ /* 0x000fe20000000011 */
[----:B------:R-:W-:Y:S01]  /*43b0*/  LDS R0, [R38.X4+0x208] ;  /* 0x0002080026007984 */ /* 0x000fe20000004800 */
[----:B---3--:R-:W-:Y:S01]  /*43c0*/  PRMT R22, R30, 0x7632, R22 ;  /* 0x000076321e167816 */ /* 0x008fe20000000016 */
[----:B------:R-:W-:-:S02]  /*43d0*/  IMAD.WIDE R8, R117, 0x2, R2 ;  /* 0x0000000275087825 */ /* 0x000fc400078e0202 */
[----:B------:R0:W-:Y:S01]  /*43e0*/  @P1 STG.E.U16 [R4.64], R16 ;  /* 0x0000001004001986 */ /* 0x0001e2000c101506 */
[----:B------:R-:W-:Y:S01]  /*43f0*/  ISETP.LT.AND P1, PT, R114, c[0x0][0x17c], !P0 ;  /* 0x00005f0072007a0c */ /* 0x000fe20004721270 */
[----:B------:R-:W-:Y:S02]  /*4400*/  IMAD R11, R116, c[0x0][0x198], RZ ;  /* 0x00006600740b7a24 */ /* 0x000fe400078e02ff */
[----:B------:R-:W-:Y:S01]  /*4410*/  IMAD R13, R115, c[0x0][0x198], RZ ;  /* 0x00006600730d7a24 */ /* 0x000fe200078e02ff */
[----:B------:R-:W-:Y:S01]  /*4420*/  @P2 STG.E.U16 [R6.64], R24 ;  /* 0x0000001806002986 */ /* 0x000fe2000c101506 */
[--C-:B------:R-:W-:Y:S01]  /*4430*/  IMAD.WIDE R10, R11, 0x2, R2.reuse ;  /* 0x000000020b0a7825 */ /* 0x100fe200078e0202 */
[----:B------:R-:W-:Y:S02]  /*4440*/  ISETP.LT.AND P2, PT, R113, c[0x0][0x17c], !P0 ;  /* 0x00005f0071007a0c */ /* 0x000fe40004741270 */
[----:B------:R1:W-:Y:S01]  /*4450*/  @P3 STG.E.U16 [R8.64], R17 ;  /* 0x0000001108003986 */ /* 0x0003e2000c101506 */
[----:B------:R-:W-:Y:S01]  /*4460*/  IMAD.WIDE R12, R13, 0x2, R2 ;  /* 0x000000020d0c7825 */ /* 0x000fe200078e0202 */
[----:B------:R-:W-:-:S02]  /*4470*/  ISETP.LT.AND P3, PT, R112, c[0x0][0x17c], !P0 ;  /* 0x00005f0070007a0c */ /* 0x000fc40004761270 */
[----:B------:R-:W2:Y:S01]  /*4480*/  LDS R17, [R38.X4+0x30c] ;  /* 0x00030c0026117984 */ /* 0x000ea20000004800 */
[----:B------:R-:W-:Y:S02]  /*4490*/  IMAD R15, R114, c[0x0][0x198], RZ ;  /* 0x00006600720f7a24 */ /* 0x000fe400078e02ff */
[----:B------:R-:W-:Y:S01]  /*44a0*/  IMAD R113, R113, c[0x0][0x198], RZ ;  /* 0x0000660071717a24 */ /* 0x000fe200078e02ff */
[----:B------:R-:W3:Y:S01]  /*44b0*/  LDS R16, [R38.X4+0x410] ;  /* 0x0004100026107984 */ /* 0x000ee20000004800 */
[----:B0-----:R-:W-:-:S03]  /*44c0*/  IMAD.WIDE R4, R15, 0x2, R2 ;  /* 0x000000020f047825 */ /* 0x001fc600078e0202 */
[----:B------:R0:W-:Y:S01]  /*44d0*/  @P4 STG.E.U16 [R10.64], R26 ;  /* 0x0000001a0a004986 */ /* 0x0001e2000c101506 */
[----:B------:R-:W-:Y:S01]  /*44e0*/  ISETP.LT.AND P4, PT, R111, c[0x0][0x17c], !P0 ;  /* 0x00005f006f007a0c */ /* 0x000fe20004781270 */
[----:B-1----:R-:W-:Y:S02]  /*44f0*/  IMAD R9, R112, c[0x0][0x198], RZ ;  /* 0x0000660070097a24 */ /* 0x002fe400078e02ff */
[----:B------:R1:W-:Y:S01]  /*4500*/  @P5 STG.E.U16 [R12.64], R18 ;  /* 0x000000120c005986 */ /* 0x0003e2000c101506 */
[----:B------:R-:W-:Y:S01]  /*4510*/  ISETP.LT.AND P5, PT, R110, c[0x0][0x17c], !P0 ;  /* 0x00005f006e007a0c */ /* 0x000fe200047a1270 */
[--C-:B------:R-:W-:Y:S02]  /*4520*/  IMAD.WIDE R6, R113, 0x2, R2.reuse ;  /* 0x0000000271067825 */ /* 0x100fe400078e0202 */
[----:B------:R-:W4:Y:S02]  /*4530*/  LDS R18, [R38.X4+0x618] ;  /* 0x0006180026127984 */ /* 0x000f240000004800 */
[----:B------:R-:W-:-:S02]  /*4540*/  IMAD.WIDE R8, R9, 0x2, R2 ;  /* 0x0000000209087825 */ /* 0x000fc400078e0202 */
[----:B------:R2:W-:Y:S01]  /*4550*/  @P1 STG.E.U16 [R4.64], R28 ;  /* 0x0000001c04001986 */ /* 0x0005e2000c101506 */
[----:B------:R-:W-:Y:S01]  /*4560*/  ISETP.LT.AND P1, PT, R40, c[0x0][0x17c], !P0 ;  /* 0x00005f0028007a0c */ /* 0x000fe20004721270 */
[----:B0-----:R-:W-:Y:S02]  /*4570*/  IMAD R11, R111, c[0x0][0x198], RZ ;  /* 0x000066006f0b7a24 */ /* 0x001fe400078e02ff */
[----:B-1----:R-:W-:Y:S01]  /*4580*/  IMAD R13, R110, c[0x0][0x198], RZ ;  /* 0x000066006e0d7a24 */ /* 0x002fe200078e02ff */
[----:B------:R0:W-:Y:S01]  /*4590*/  @P2 STG.E.U16 [R6.64], R20 ;  /* 0x0000001406002986 */ /* 0x0001e2000c101506 */
[--C-:B------:R-:W-:Y:S01]  /*45a0*/  IMAD.WIDE R10, R11, 0x2, R2.reuse ;  /* 0x000000020b0a7825 */ /* 0x100fe200078e0202 */
[----:B------:R-:W-:Y:S02]  /*45b0*/  ISETP.LT.AND P2, PT, R41, c[0x0][0x17c], !P0 ;  /* 0x00005f0029007a0c */ /* 0x000fe40004741270 */
[----:B------:R1:W-:Y:S01]  /*45c0*/  @P3 STG.E.U16 [R8.64], R30 ;  /* 0x0000001e08003986 */ /* 0x0003e2000c101506 */
[----:B------:R-:W-:Y:S01]  /*45d0*/  IMAD.WIDE R12, R13, 0x2, R2 ;  /* 0x000000020d0c7825 */ /* 0x000fe200078e0202 */
[----:B------:R-:W-:-:S02]  /*45e0*/  ISETP.LT.AND P3, PT, R42, c[0x0][0x17c], !P0 ;  /* 0x00005f002a007a0c */ /* 0x000fc40004761270 */
[----:B------:R1:W-:Y:S01]  /*45f0*/  @P4 STG.E.U16 [R10.64], R22 ;  /* 0x000000160a004986 */ /* 0x0003e2000c101506 */
[----:B------:R-:W-:Y:S01]  /*4600*/  ISETP.LT.AND P4, PT, R43, c[0x0][0x17c], !P0 ;  /* 0x00005f002b007a0c */ /* 0x000fe20004781270 */
[----:B--2---:R-:W-:Y:S02]  /*4610*/  IMAD.WIDE R4, R109, 0x2, R2 ;  /* 0x000000026d047825 */ /* 0x004fe400078e0202 */
[----:B------:R2:W-:Y:S01]  /*4620*/  @P5 STG.E.U16 [R12.64], R14 ;  /* 0x0000000e0c005986 */ /* 0x0005e2000c101506 */
[C---:B------:R-:W-:Y:S01]  /*4630*/  ISETP.LT.AND P5, PT, R108.reuse, c[0x0][0x17c], !P0 ;  /* 0x00005f006c007a0c */ /* 0x040fe200047a1270 */
[----:B------:R-:W-:Y:S01]  /*4640*/  IMAD R15, R108, c[0x0][0x198], RZ ;  /* 0x000066006c0f7a24 */ /* 0x000fe200078e02ff */
[----:B0-----:R-:W-:Y:S01]  /*4650*/  PRMT R20, R14, 0x7632, R20 ;  /* 0x000076320e147816 */ /* 0x001fe20000000014 */
[----:B------:R-:W-:Y:S01]  /*4660*/  IMAD R43, R43, c[0x0][0x198], RZ ;  /* 0x000066002b2b7a24 */ /* 0x000fe200078e02ff */
[----:B------:R-:W-:Y:S01]  /*4670*/  ISETP.LT.AND P0, PT, R39, c[0x0][0x17c], !P0 ;  /* 0x00005f0027007a0c */ /* 0x000fe20004701270 */
[----:B------:R-:W-:Y:S01]  /*4680*/  IMAD R41, R41, c[0x0][0x198], RZ ;  /* 0x0000660029297a24 */ /* 0x000fe200078e02ff */
[----:B------:R-:W-:Y:S01]  /*4690*/  F2FP.PACK_AB R0, R17, R0 ;  /* 0x000000001100723e */ /* 0x000fe200000000ff */
[--C-:B------:R-:W-:Y:S01]  /*46a0*/  IMAD.WIDE R6, R15, 0x2, R2.reuse ;  /* 0x000000020f067825 */ /* 0x100fe200078e0202 */
[----:B---3--:R-:W-:Y:S01]  /*46b0*/  F2FP.PACK_AB R16, R19, R16 ;  /* 0x000000101310723e */ /* 0x008fe200000000ff */
[----:B------:R0:W-:Y:S02]  /*46c0*/  @P6 STG.E.U16 [R4.64], R20 ;  /* 0x0000001404006986 */ /* 0x0001e4000c101506 */
[----:B-1----:R-:W-:Y:S01]  /*46d0*/  IMAD.WIDE R8, R43, 0x2, R2 ;  /* 0x000000022b087825 */ /* 0x002fe200078e0202 */
[----:B------:R-:W-:Y:S01]  /*46e0*/  PRMT R17, R16, 0x7632, R17 ;  /* 0x0000763210117816 */ /* 0x000fe20000000011 */
[----:B------:R1:W-:Y:S02]  /*46f0*/  @P5 STG.E.U16 [R6.64], R0 ;  /* 0x0000000006005986 */ /* 0x0003e4000c101506 */
[----:B------:R-:W-:Y:S01]  /*4700*/  IMAD.WIDE R10, R23, 0x2, R2 ;  /* 0x00000002170a7825 */ /* 0x000fe200078e0202 */
[----:B----4-:R-:W-:-:S03]  /*4710*/  F2FP.PACK_AB R18, R21, R18 ;  /* 0x000000121512723e */ /* 0x010fc600000000ff */
[----:B--2---:R-:W-:Y:S01]  /*4720*/  IMAD.WIDE R12, R41, 0x2, R2 ;  /* 0x00000002290c7825 */ /* 0x004fe200078e0202 */
[----:B0-----:R-:W-:-:S03]  /*4730*/  PRMT R5, R0, 0x7632, R5 ;  /* 0x0000763200057816 */ /* 0x001fc60000000005 */
[--C-:B------:R-:W-:Y:S02]  /*4740*/  IMAD.WIDE R14, R25, 0x2, R2.reuse ;  /* 0x00000002190e7825 */ /* 0x100fe400078e0202 */
[----:B------:R1:W-:Y:S02]  /*4750*/  @P4 STG.E.U16 [R8.64], R5 ;  /* 0x0000000508004986 */ /* 0x0003e4000c101506 */
[----:B------:R-:W-:Y:S02]  /*4760*/  IMAD R39, R39, c[0x0][0x198], RZ ;  /* 0x0000660027277a24 */ /* 0x000fe400078e02ff */
[----:B------:R1:W-:Y:S02]  /*4770*/  @P3 STG.E.U16 [R10.64], R16 ;  /* 0x000000100a003986 */ /* 0x0003e4000c101506 */
[----:B------:R-:W-:Y:S02]  /*4780*/  IMAD.WIDE R2, R39, 0x2, R2 ;  /* 0x0000000227027825 */ /* 0x000fe400078e0202 */
[----:B------:R1:W-:Y:S04]  /*4790*/  @P2 STG.E.U16 [R12.64], R17 ;  /* 0x000000110c002986 */ /* 0x0003e8000c101506 */
[----:B------:R1:W-:Y:S01]  /*47a0*/  @P1 STG.E.U16 [R14.64], R18 ;  /* 0x000000120e001986 */ /* 0x0003e2000c101506 */
[----:B------:R-:W-:Y:S05]  /*47b0*/  @!P0 EXIT ;  /* 0x000000000000894d */ /* 0x000fea0003800000 */
[----:B-1----:R-:W-:-:S05]  /*47c0*/  PRMT R0, R18, 0x7632, R0 ;  /* 0x0000763212007816 */ /* 0x002fca0000000000 */
[----:B------:R-:W-:Y:S01]  /*47d0*/  STG.E.U16 [R2.64], R0 ;  /* 0x0000000002007986 */ /* 0x000fe2000c101506 */
[----:B------:R-:W-:Y:S05]  /*47e0*/  EXIT ;  /* 0x000000000000794d */ /* 0x000fea0003800000 */
.L_x_2:
[----:B------:R-:W-:-:S00]  /*47f0*/  BRA `(.L_x_2) ;  /* 0xfffffff000007947 */ /* 0x000fc0000383ffff */
[----:B------:R-:W-:-:S00]  /*4800*/  NOP ;  /* 0x0000000000007918 */ /* 0x000fc00000000000 */
[----:B------:R-:W-:-:S00]  /*4810*/  NOP ;  /* 0x0000000000007918 */ /* 0x000fc00000000000 */
[----:B------:R-:W-:-:S00]  /*4820*/  NOP ;  /* 0x0000000000007918 */ /* 0x000fc00000000000 */
[----:B------:R-:W-:-:S00]  /*4830*/  NOP ;  /* 0x0000000000007918 */ /* 0x000fc00000000000 */
[----:B------:R-:W-:-:S00]  /*4840*/  NOP ;  /* 0x0000000000007918 */ /* 0x000fc00000000000 */
[----:B------:R-:W-:-:S00]  /*4850*/  NOP ;  /* 0x0000000000007918 */ /* 0x000fc00000000000 */
[----:B------:R-:W-:-:S00]  /*4860*/  NOP ;  /* 0x0000000000007918 */ /* 0x000fc00000000000 */
[----:B------:R-:W-:-:S00]  /*4870*/  NOP ;  /* 0x0000000000007918 */ /* 0x000fc00000000000 */
.L_x_3:


//--------------------- .nv.shared.matmul_kernel_01234567891011 --------------------------
	.section	.nv.shared.matmul_kernel_01234567891011,"aw",@nobits
	.align	16
